	.target	sm_90a

	.elftype	@"ET_EXEC"


//--------------------- .note.nv.tkinfo           --------------------------
	.section	.note.nv.tkinfo,"",@"SHT_NOTE"
	.sectionflags	@"SHF_NOTE_NV_TKINFO"
	.tkinfo
        /*0018*/ 	.word	0x00000002
        /*0030*/ 	.string	""
        /*0030*/ 	.string	"ptxas"
        /*0030*/ 	.string	"Cuda compilation tools, release 13.0, V13.0.88"
        /*0030*/ 	.string	"Build cuda_13.0.r13.0/compiler.36424714_0"
        /*0030*/ 	.string	"-arch sm_90a -m 64 "



//--------------------- .note.nv.cuinfo           --------------------------
	.section	.note.nv.cuinfo,"",@"SHT_NOTE"
	.sectionflags	@"SHF_NOTE_NV_CUINFO"
        /*0018*/ 	.short	0x0002
        /*001a*/ 	.short	0x005a
        /*001c*/ 	.short	0x0082
	.zero		2


//--------------------- .nv.info                  --------------------------
	.section	.nv.info,"",@"SHT_CUDA_INFO"
	.align	4


	//----- nvinfo : EIATTR_REGCOUNT
	.align		4
        /*0000*/ 	.byte	0x04, 0x2f
        /*0002*/ 	.short	(.L_15 - .L_14)
	.align		4
.L_14:
        /*0004*/ 	.word	index@(_ZN7cutlass13device_kernelINS_4gemm6kernel13GemmUniversalIN4cute5tupleIJiiiiEEENS1_10collective13CollectiveMmaINS1_34MainloopSm90TmaGmmaWarpSpecializedILi30ENS5_IJNS4_1CILi1EEESB_SB_EEENS1_35KernelTmaWarpSpecializedCooperativeEEENS5_IJNSA_ILi192EEENSA_ILi48EEENSA_ILi16EEEEEENS_10bfloat16_tENS5_IJlSB_lEEESJ_SK_NS4_8TiledMMAINS4_8MMA_AtomIJNS4_4SM904GMMA27MMA_64x16x16_F32BF16BF16_SSILNSO_5MajorE0ELSQ_0ELNSO_7ScaleInE1ELSR_1EEEEEENS4_6LayoutINS5_IJNSA_ILi2EEESB_SB_EEENS5_IJSB_NSA_ILi0EEESX_EEEEENS5_IJNS4_10UnderscoreES10_S10_EEEEENS4_13SM90_TMA_LOADENS4_14ComposedLayoutINS4_7SwizzleILi1ELi4ELi3EEENS4_18smem_ptr_flag_bitsILi16EEENSU_INS5_IJNSA_ILi8EEESH_EEENS5_IJSH_SB_EEEEEEEvNS4_8identityES13_S1D_vS1E_EENS_8epilogue10collective6detail29Sm90TmaWarpSpecializedAdapterINS1H_15DefaultEpilogueISJ_SK_SK_NS1G_6thread17LinearCombinationISJ_Li1EffLNS1L_9ScaleType4KindE0ELNS_15FloatRoundStyleE2ESJ_EENS1_15EpilogueDefaultEEEEEvvEEEEvNT_6ParamsE)
        /*0008*/ 	.word	0x000000a8


	//----- nvinfo : EIATTR_FRAME_SIZE
	.align		4
.L_15:
        /*000c*/ 	.byte	0x04, 0x11
        /*000e*/ 	.short	(.L_17 - .L_16)
	.align		4
.L_16:
        /*0010*/ 	.word	index@(_ZN7cutlass13device_kernelINS_4gemm6kernel13GemmUniversalIN4cute5tupleIJiiiiEEENS1_10collective13CollectiveMmaINS1_34MainloopSm90TmaGmmaWarpSpecializedILi30ENS5_IJNS4_1CILi1EEESB_SB_EEENS1_35KernelTmaWarpSpecializedCooperativeEEENS5_IJNSA_ILi192EEENSA_ILi48EEENSA_ILi16EEEEEENS_10bfloat16_tENS5_IJlSB_lEEESJ_SK_NS4_8TiledMMAINS4_8MMA_AtomIJNS4_4SM904GMMA27MMA_64x16x16_F32BF16BF16_SSILNSO_5MajorE0ELSQ_0ELNSO_7ScaleInE1ELSR_1EEEEEENS4_6LayoutINS5_IJNSA_ILi2EEESB_SB_EEENS5_IJSB_NSA_ILi0EEESX_EEEEENS5_IJNS4_10UnderscoreES10_S10_EEEEENS4_13SM90_TMA_LOADENS4_14ComposedLayoutINS4_7SwizzleILi1ELi4ELi3EEENS4_18smem_ptr_flag_bitsILi16EEENSU_INS5_IJNSA_ILi8EEESH_EEENS5_IJSH_SB_EEEEEEEvNS4_8identityES13_S1D_vS1E_EENS_8epilogue10collective6detail29Sm90TmaWarpSpecializedAdapterINS1H_15DefaultEpilogueISJ_SK_SK_NS1G_6thread17LinearCombinationISJ_Li1EffLNS1L_9ScaleType4KindE0ELNS_15FloatRoundStyleE2ESJ_EENS1_15EpilogueDefaultEEEEEvvEEEEvNT_6ParamsE)
        /*0014*/ 	.word	0x00000000


	//----- nvinfo : EIATTR_MIN_STACK_SIZE
	.align		4
.L_17:
        /*0018*/ 	.byte	0x04, 0x12
        /*001a*/ 	.short	(.L_19 - .L_18)
	.align		4
.L_18:
        /*001c*/ 	.word	index@(_ZN7cutlass13device_kernelINS_4gemm6kernel13GemmUniversalIN4cute5tupleIJiiiiEEENS1_10collective13CollectiveMmaINS1_34MainloopSm90TmaGmmaWarpSpecializedILi30ENS5_IJNS4_1CILi1EEESB_SB_EEENS1_35KernelTmaWarpSpecializedCooperativeEEENS5_IJNSA_ILi192EEENSA_ILi48EEENSA_ILi16EEEEEENS_10bfloat16_tENS5_IJlSB_lEEESJ_SK_NS4_8TiledMMAINS4_8MMA_AtomIJNS4_4SM904GMMA27MMA_64x16x16_F32BF16BF16_SSILNSO_5MajorE0ELSQ_0ELNSO_7ScaleInE1ELSR_1EEEEEENS4_6LayoutINS5_IJNSA_ILi2EEESB_SB_EEENS5_IJSB_NSA_ILi0EEESX_EEEEENS5_IJNS4_10UnderscoreES10_S10_EEEEENS4_13SM90_TMA_LOADENS4_14ComposedLayoutINS4_7SwizzleILi1ELi4ELi3EEENS4_18smem_ptr_flag_bitsILi16EEENSU_INS5_IJNSA_ILi8EEESH_EEENS5_IJSH_SB_EEEEEEEvNS4_8identityES13_S1D_vS1E_EENS_8epilogue10collective6detail29Sm90TmaWarpSpecializedAdapterINS1H_15DefaultEpilogueISJ_SK_SK_NS1G_6thread17LinearCombinationISJ_Li1EffLNS1L_9ScaleType4KindE0ELNS_15FloatRoundStyleE2ESJ_EENS1_15EpilogueDefaultEEEEEvvEEEEvNT_6ParamsE)
        /*0020*/ 	.word	0x00000000
.L_19:


//--------------------- .nv.compat                --------------------------
	.section	.nv.compat,"",@"SHT_CUDA_COMPAT_INFO"
	.align	4
        /*0000*/ 	.byte	0x02, 0x09, 0x01, 0x00, 0x02, 0x02, 0x04, 0x00, 0x02, 0x05, 0x05, 0x00, 0x03, 0x07, 0x01, 0x01
        /*0010*/ 	.byte	0x02, 0x03, 0x01, 0x00, 0x02, 0x06, 0x01, 0x00, 0x04, 0x0b, 0x08, 0x00, 0x00, 0x00, 0x00, 0x00
        /*0020*/ 	.byte	0x00, 0x00, 0x00, 0x00


//--------------------- .nv.info._ZN7cutlass13device_kernelINS_4gemm6kernel13GemmUniversalIN4cute5tupleIJiiiiEEENS1_10collective13CollectiveMmaINS1_34MainloopSm90TmaGmmaWarpSpecializedILi30ENS5_IJNS4_1CILi1EEESB_SB_EEENS1_35KernelTmaWarpSpecializedCooperativeEEENS5_IJNSA_ILi192EEENSA_ILi48EEENSA_ILi16EEEEEENS_10bfloat16_tENS5_IJlSB_lEEESJ_SK_NS4_8TiledMMAINS4_8MMA_AtomIJNS4_4SM904GMMA27MMA_64x16x16_F32BF16BF16_SSILNSO_5MajorE0ELSQ_0ELNSO_7ScaleInE1ELSR_1EEEEEENS4_6LayoutINS5_IJNSA_ILi2EEESB_SB_EEENS5_IJSB_NSA_ILi0EEESX_EEEEENS5_IJNS4_10UnderscoreES10_S10_EEEEENS4_13SM90_TMA_LOADENS4_14ComposedLayoutINS4_7SwizzleILi1ELi4ELi3EEENS4_18smem_ptr_flag_bitsILi16EEENSU_INS5_IJNSA_ILi8EEESH_EEENS5_IJSH_SB_EEEEEEEvNS4_8identityES13_S1D_vS1E_EENS_8epilogue10collective6detail29Sm90TmaWarpSpecializedAdapterINS1H_15DefaultEpilogueISJ_SK_SK_NS1G_6thread17LinearCombinationISJ_Li1EffLNS1L_9ScaleType4KindE0ELNS_15FloatRoundStyleE2ESJ_EENS1_15EpilogueDefaultEEEEEvvEEEEvNT_6ParamsE --------------------------
	.section	.nv.info._ZN7cutlass13device_kernelINS_4gemm6kernel13GemmUniversalIN4cute5tupleIJiiiiEEENS1_10collective13CollectiveMmaINS1_34MainloopSm90TmaGmmaWarpSpecializedILi30ENS5_IJNS4_1CILi1EEESB_SB_EEENS1_35KernelTmaWarpSpecializedCooperativeEEENS5_IJNSA_ILi192EEENSA_ILi48EEENSA_ILi16EEEEEENS_10bfloat16_tENS5_IJlSB_lEEESJ_SK_NS4_8TiledMMAINS4_8MMA_AtomIJNS4_4SM904GMMA27MMA_64x16x16_F32BF16BF16_SSILNSO_5MajorE0ELSQ_0ELNSO_7ScaleInE1ELSR_1EEEEEENS4_6LayoutINS5_IJNSA_ILi2EEESB_SB_EEENS5_IJSB_NSA_ILi0EEESX_EEEEENS5_IJNS4_10UnderscoreES10_S10_EEEEENS4_13SM90_TMA_LOADENS4_14ComposedLayoutINS4_7SwizzleILi1ELi4ELi3EEENS4_18smem_ptr_flag_bitsILi16EEENSU_INS5_IJNSA_ILi8EEESH_EEENS5_IJSH_SB_EEEEEEEvNS4_8identityES13_S1D_vS1E_EENS_8epilogue10collective6detail29Sm90TmaWarpSpecializedAdapterINS1H_15DefaultEpilogueISJ_SK_SK_NS1G_6thread17LinearCombinationISJ_Li1EffLNS1L_9ScaleType4KindE0ELNS_15FloatRoundStyleE2ESJ_EENS1_15EpilogueDefaultEEEEEvvEEEEvNT_6ParamsE,"",@"SHT_CUDA_INFO"
	.sectionflags	@""
	.align	4


	//----- nvinfo : EIATTR_CUDA_API_VERSION
	.align		4
        /*0000*/ 	.byte	0x04, 0x37
        /*0002*/ 	.short	(.L_21 - .L_20)
.L_20:
        /*0004*/ 	.word	0x00000082


	//----- nvinfo : EIATTR_KPARAM_INFO
	.align		4
.L_21:
        /*0008*/ 	.byte	0x04, 0x17
        /*000a*/ 	.short	(.L_23 - .L_22)
.L_22:
        /*000c*/ 	.word	0x00000000
        /*0010*/ 	.short	0x0000
        /*0012*/ 	.short	0x0070
        /*0014*/ 	.byte	0x00, 0xf0, 0x01, 0x10


	//----- nvinfo : EIATTR_SPARSE_MMA_MASK
	.align		4
.L_23:
        /*0018*/ 	.byte	0x03, 0x50
        /*001a*/ 	.short	0x0000


	//----- nvinfo : EIATTR_MAXREG_COUNT
	.align		4
        /*001c*/ 	.byte	0x03, 0x1b
        /*001e*/ 	.short	0x00a8


	//----- nvinfo : EIATTR_NUM_BARRIERS
	.align		4
        /*0020*/ 	.byte	0x02, 0x4c
        /*0022*/ 	.byte	0x01
	.zero		1


	//----- nvinfo : EIATTR_EXTERNS
	.align		4
        /*0024*/ 	.byte	0x04, 0x0f
        /*0026*/ 	.short	(.L_25 - .L_24)


	//   ....[0]....
	.align		4
.L_24:
        /*0028*/ 	.word	index@(__assertfail)


	//----- nvinfo : EIATTR_MERCURY_ISA_VERSION
	.align		4
.L_25:
        /*002c*/ 	.byte	0x03, 0x5f
        /*002e*/ 	.short	0x0101


	//----- nvinfo : EIATTR_INT_WARP_WIDE_INSTR_OFFSETS
	.align		4
        /*0030*/ 	.byte	0x04, 0x31
        /*0032*/ 	.short	(.L_27 - .L_26)


	//   ....[0]....
.L_26:
        /*0034*/ 	.word	0x00000720


	//   ....[1]....
        /*0038*/ 	.word	0x00000750


	//   ....[2]....
        /*003c*/ 	.word	0x00000830


	//----- nvinfo : EIATTR_COOP_GROUP_MASK_REGIDS
	.align		4
.L_27:
        /*0040*/ 	.byte	0x04, 0x29
        /*0042*/ 	.short	(.L_29 - .L_28)


	//   ....[0]....
.L_28:
        /*0044*/ 	.word	0xffffffff


	//   ....[1]....
        /*0048*/ 	.word	0xffffffff


	//   ....[2]....
        /*004c*/ 	.word	0xffffffff


	//   ....[3]....
        /*0050*/ 	.word	0xffffffff


	//   ....[4]....
        /*0054*/ 	.word	0xffffffff


	//----- nvinfo : EIATTR_COOP_GROUP_INSTR_OFFSETS
	.align		4
.L_29:
        /*0058*/ 	.byte	0x04, 0x28
        /*005a*/ 	.short	(.L_31 - .L_30)


	//   ....[0]....
.L_30:
        /*005c*/ 	.word	0x00000060


	//   ....[1]....
        /*0060*/ 	.word	0x00000070


	//   ....[2]....
        /*0064*/ 	.word	0x00000130


	//   ....[3]....
        /*0068*/ 	.word	0x00000630


	//   ....[4]....
        /*006c*/ 	.word	0x000012e0


	//----- nvinfo : EIATTR_REG_RECONFIG
	.align		4
.L_31:
        /*0070*/ 	.byte	0x01, 0x54
	.zero		2


	//----- nvinfo : EIATTR_SYSCALL_OFFSETS
	.align		4
        /*0074*/ 	.byte	0x04, 0x46
        /*0076*/ 	.short	(.L_33 - .L_32)


	//   ....[0]....
.L_32:
        /*0078*/ 	.word	0x000014b0


	//----- nvinfo : EIATTR_MBARRIER_INSTR_OFFSETS
	.align		4
.L_33:
        /*007c*/ 	.byte	0x04, 0x39
        /*007e*/ 	.short	(.L_35 - .L_34)


	//   ....[0]....
.L_34:
        /*0080*/ 	.word	0x00000250
        /*0084*/ 	.word	0x000000ff
        /*0088*/ 	.word	0x00000000
        /*008c*/ 	.short	0x0100
        /*008e*/ 	.byte	0x08
	.zero		1


	//   ....[1]....
        /*0090*/ 	.word	0x00000260
        /*0094*/ 	.word	0x000000ff
        /*0098*/ 	.word	0x000000f0
        /*009c*/ 	.short	0x0100
        /*009e*/ 	.byte	0x08
	.zero		1


	//   ....[2]....
        /*00a0*/ 	.word	0x00000270
        /*00a4*/ 	.word	0x000000ff
        /*00a8*/ 	.word	0x00000008
        /*00ac*/ 	.short	0x0100
        /*00ae*/ 	.byte	0x08
	.zero		1


	//   ....[3]....
        /*00b0*/ 	.word	0x00000280
        /*00b4*/ 	.word	0x000000ff
        /*00b8*/ 	.word	0x000000f8
        /*00bc*/ 	.short	0x0100
        /*00be*/ 	.byte	0x08
	.zero		1


	//   ....[4]....
        /*00c0*/ 	.word	0x00000290
        /*00c4*/ 	.word	0x000000ff
        /*00c8*/ 	.word	0x00000010
        /*00cc*/ 	.short	0x0100
        /*00ce*/ 	.byte	0x08
	.zero		1


	//   ....[5]....
        /*00d0*/ 	.word	0x000002a0
        /*00d4*/ 	.word	0x000000ff
        /*00d8*/ 	.word	0x00000100
        /*00dc*/ 	.short	0x0100
        /*00de*/ 	.byte	0x08
	.zero		1


	//   ....[6]....
        /*00e0*/ 	.word	0x000002b0
        /*00e4*/ 	.word	0x000000ff
        /*00e8*/ 	.word	0x00000018
        /*00ec*/ 	.short	0x0100
        /*00ee*/ 	.byte	0x08
	.zero		1


	//   ....[7]....
        /*00f0*/ 	.word	0x000002c0
        /*00f4*/ 	.word	0x000000ff
        /*00f8*/ 	.word	0x00000108
        /*00fc*/ 	.short	0x0100
        /*00fe*/ 	.byte	0x08
	.zero		1


	//   ....[8]....
        /*0100*/ 	.word	0x000002d0
        /*0104*/ 	.word	0x000000ff
        /*0108*/ 	.word	0x00000020
        /*010c*/ 	.short	0x0100
        /*010e*/ 	.byte	0x08
	.zero		1


	//   ....[9]....
        /*0110*/ 	.word	0x000002e0
        /*0114*/ 	.word	0x000000ff
        /*0118*/ 	.word	0x00000110
        /*011c*/ 	.short	0x0100
        /*011e*/ 	.byte	0x08
	.zero		1


	//   ....[10]....
        /*0120*/ 	.word	0x000002f0
        /*0124*/ 	.word	0x000000ff
        /*0128*/ 	.word	0x00000028
        /*012c*/ 	.short	0x0100
        /*012e*/ 	.byte	0x08
	.zero		1


	//   ....[11]....
        /*0130*/ 	.word	0x00000300
        /*0134*/ 	.word	0x000000ff
        /*0138*/ 	.word	0x00000118
        /*013c*/ 	.short	0x0100
        /*013e*/ 	.byte	0x08
	.zero		1


	//   ....[12]....
        /*0140*/ 	.word	0x00000310
        /*0144*/ 	.word	0x000000ff
        /*0148*/ 	.word	0x00000030
        /*014c*/ 	.short	0x0100
        /*014e*/ 	.byte	0x08
	.zero		1


	//   ....[13]....
        /*0150*/ 	.word	0x00000320
        /*0154*/ 	.word	0x000000ff
        /*0158*/ 	.word	0x00000120
        /*015c*/ 	.short	0x0100
        /*015e*/ 	.byte	0x08
	.zero		1


	//   ....[14]....
        /*0160*/ 	.word	0x00000330
        /*0164*/ 	.word	0x000000ff
        /*0168*/ 	.word	0x00000038
        /*016c*/ 	.short	0x0100
        /*016e*/ 	.byte	0x08
	.zero		1


	//   ....[15]....
        /*0170*/ 	.word	0x00000340
        /*0174*/ 	.word	0x000000ff
        /*0178*/ 	.word	0x00000128
        /*017c*/ 	.short	0x0100
        /*017e*/ 	.byte	0x08
	.zero		1


	//   ....[16]....
        /*0180*/ 	.word	0x00000350
        /*0184*/ 	.word	0x000000ff
        /*0188*/ 	.word	0x00000040
        /*018c*/ 	.short	0x0100
        /*018e*/ 	.byte	0x08
	.zero		1


	//   ....[17]....
        /*0190*/ 	.word	0x00000360
        /*0194*/ 	.word	0x000000ff
        /*0198*/ 	.word	0x00000130
        /*019c*/ 	.short	0x0100
        /*019e*/ 	.byte	0x08
	.zero		1


	//   ....[18]....
        /*01a0*/ 	.word	0x00000370
        /*01a4*/ 	.word	0x000000ff
        /*01a8*/ 	.word	0x00000048
        /*01ac*/ 	.short	0x0100
        /*01ae*/ 	.byte	0x08
	.zero		1


	//   ....[19]....
        /*01b0*/ 	.word	0x00000380
        /*01b4*/ 	.word	0x000000ff
        /*01b8*/ 	.word	0x00000138
        /*01bc*/ 	.short	0x0100
        /*01be*/ 	.byte	0x08
	.zero		1


	//   ....[20]....
        /*01c0*/ 	.word	0x00000390
        /*01c4*/ 	.word	0x000000ff
        /*01c8*/ 	.word	0x00000050
        /*01cc*/ 	.short	0x0100
        /*01ce*/ 	.byte	0x08
	.zero		1


	//   ....[21]....
        /*01d0*/ 	.word	0x000003a0
        /*01d4*/ 	.word	0x000000ff
        /*01d8*/ 	.word	0x00000140
        /*01dc*/ 	.short	0x0100
        /*01de*/ 	.byte	0x08
	.zero		1


	//   ....[22]....
        /*01e0*/ 	.word	0x000003b0
        /*01e4*/ 	.word	0x000000ff
        /*01e8*/ 	.word	0x00000058
        /*01ec*/ 	.short	0x0100
        /*01ee*/ 	.byte	0x08
	.zero		1


	//   ....[23]....
        /*01f0*/ 	.word	0x000003c0
        /*01f4*/ 	.word	0x000000ff
        /*01f8*/ 	.word	0x00000148
        /*01fc*/ 	.short	0x0100
        /*01fe*/ 	.byte	0x08
	.zero		1


	//   ....[24]....
        /*0200*/ 	.word	0x000003d0
        /*0204*/ 	.word	0x000000ff
        /*0208*/ 	.word	0x00000060
        /*020c*/ 	.short	0x0100
        /*020e*/ 	.byte	0x08
	.zero		1


	//   ....[25]....
        /*0210*/ 	.word	0x000003e0
        /*0214*/ 	.word	0x000000ff
        /*0218*/ 	.word	0x00000150
        /*021c*/ 	.short	0x0100
        /*021e*/ 	.byte	0x08
	.zero		1


	//   ....[26]....
        /*0220*/ 	.word	0x000003f0
        /*0224*/ 	.word	0x000000ff
        /*0228*/ 	.word	0x00000068
        /*022c*/ 	.short	0x0100
        /*022e*/ 	.byte	0x08
	.zero		1


	//   ....[27]....
        /*0230*/ 	.word	0x00000400
        /*0234*/ 	.word	0x000000ff
        /*0238*/ 	.word	0x00000158
        /*023c*/ 	.short	0x0100
        /*023e*/ 	.byte	0x08
	.zero		1


	//   ....[28]....
        /*0240*/ 	.word	0x00000410
        /*0244*/ 	.word	0x000000ff
        /*0248*/ 	.word	0x00000070
        /*024c*/ 	.short	0x0100
        /*024e*/ 	.byte	0x08
	.zero		1


	//   ....[29]....
        /*0250*/ 	.word	0x00000420
        /*0254*/ 	.word	0x000000ff
        /*0258*/ 	.word	0x00000160
        /*025c*/ 	.short	0x0100
        /*025e*/ 	.byte	0x08
	.zero		1


	//   ....[30]....
        /*0260*/ 	.word	0x00000430
        /*0264*/ 	.word	0x000000ff
        /*0268*/ 	.word	0x00000078
        /*026c*/ 	.short	0x0100
        /*026e*/ 	.byte	0x08
	.zero		1


	//   ....[31]....
        /*0270*/ 	.word	0x00000440
        /*0274*/ 	.word	0x000000ff
        /*0278*/ 	.word	0x00000168
        /*027c*/ 	.short	0x0100
        /*027e*/ 	.byte	0x08
	.zero		1


	//   ....[32]....
        /*0280*/ 	.word	0x00000450
        /*0284*/ 	.word	0x000000ff
        /*0288*/ 	.word	0x00000080
        /*028c*/ 	.short	0x0100
        /*028e*/ 	.byte	0x08
	.zero		1


	//   ....[33]....
        /*0290*/ 	.word	0x00000460
        /*0294*/ 	.word	0x000000ff
        /*0298*/ 	.word	0x00000170
        /*029c*/ 	.short	0x0100
        /*029e*/ 	.byte	0x08
	.zero		1


	//   ....[34]....
        /*02a0*/ 	.word	0x00000470
        /*02a4*/ 	.word	0x000000ff
        /*02a8*/ 	.word	0x00000088
        /*02ac*/ 	.short	0x0100
        /*02ae*/ 	.byte	0x08
	.zero		1


	//   ....[35]....
        /*02b0*/ 	.word	0x00000480
        /*02b4*/ 	.word	0x000000ff
        /*02b8*/ 	.word	0x00000178
        /*02bc*/ 	.short	0x0100
        /*02be*/ 	.byte	0x08
	.zero		1


	//   ....[36]....
        /*02c0*/ 	.word	0x00000490
        /*02c4*/ 	.word	0x000000ff
        /*02c8*/ 	.word	0x00000090
        /*02cc*/ 	.short	0x0100
        /*02ce*/ 	.byte	0x08
	.zero		1


	//   ....[37]....
        /*02d0*/ 	.word	0x000004a0
        /*02d4*/ 	.word	0x000000ff
        /*02d8*/ 	.word	0x00000180
        /*02dc*/ 	.short	0x0100
        /*02de*/ 	.byte	0x08
	.zero		1


	//   ....[38]....
        /*02e0*/ 	.word	0x000004b0
        /*02e4*/ 	.word	0x000000ff
        /*02e8*/ 	.word	0x00000098
        /*02ec*/ 	.short	0x0100
        /*02ee*/ 	.byte	0x08
	.zero		1


	//   ....[39]....
        /*02f0*/ 	.word	0x000004c0
        /*02f4*/ 	.word	0x000000ff
        /*02f8*/ 	.word	0x00000188
        /*02fc*/ 	.short	0x0100
        /*02fe*/ 	.byte	0x08
	.zero		1


	//   ....[40]....
        /*0300*/ 	.word	0x000004d0
        /*0304*/ 	.word	0x000000ff
        /*0308*/ 	.word	0x000000a0
        /*030c*/ 	.short	0x0100
        /*030e*/ 	.byte	0x08
	.zero		1


	//   ....[41]....
        /*0310*/ 	.word	0x000004e0
        /*0314*/ 	.word	0x000000ff
        /*0318*/ 	.word	0x00000190
        /*031c*/ 	.short	0x0100
        /*031e*/ 	.byte	0x08
	.zero		1


	//   ....[42]....
        /*0320*/ 	.word	0x000004f0
        /*0324*/ 	.word	0x000000ff
        /*0328*/ 	.word	0x000000a8
        /*032c*/ 	.short	0x0100
        /*032e*/ 	.byte	0x08
	.zero		1


	//   ....[43]....
        /*0330*/ 	.word	0x00000500
        /*0334*/ 	.word	0x000000ff
        /*0338*/ 	.word	0x00000198
        /*033c*/ 	.short	0x0100
        /*033e*/ 	.byte	0x08
	.zero		1


	//   ....[44]....
        /*0340*/ 	.word	0x00000510
        /*0344*/ 	.word	0x000000ff
        /*0348*/ 	.word	0x000000b0
        /*034c*/ 	.short	0x0100
        /*034e*/ 	.byte	0x08
	.zero		1


	//   ....[45]....
        /*0350*/ 	.word	0x00000520
        /*0354*/ 	.word	0x000000ff
        /*0358*/ 	.word	0x000001a0
        /*035c*/ 	.short	0x0100
        /*035e*/ 	.byte	0x08
	.zero		1


	//   ....[46]....
        /*0360*/ 	.word	0x00000530
        /*0364*/ 	.word	0x000000ff
        /*0368*/ 	.word	0x000000b8
        /*036c*/ 	.short	0x0100
        /*036e*/ 	.byte	0x08
	.zero		1


	//   ....[47]....
        /*0370*/ 	.word	0x00000540
        /*0374*/ 	.word	0x000000ff
        /*0378*/ 	.word	0x000001a8
        /*037c*/ 	.short	0x0100
        /*037e*/ 	.byte	0x08
	.zero		1


	//   ....[48]....
        /*0380*/ 	.word	0x00000550
        /*0384*/ 	.word	0x000000ff
        /*0388*/ 	.word	0x000000c0
        /*038c*/ 	.short	0x0100
        /*038e*/ 	.byte	0x08
	.zero		1


	//   ....[49]....
        /*0390*/ 	.word	0x00000560
        /*0394*/ 	.word	0x000000ff
        /*0398*/ 	.word	0x000001b0
        /*039c*/ 	.short	0x0100
        /*039e*/ 	.byte	0x08
	.zero		1


	//   ....[50]....
        /*03a0*/ 	.word	0x00000570
        /*03a4*/ 	.word	0x000000ff
        /*03a8*/ 	.word	0x000000c8
        /*03ac*/ 	.short	0x0100
        /*03ae*/ 	.byte	0x08
	.zero		1


	//   ....[51]....
        /*03b0*/ 	.word	0x00000580
        /*03b4*/ 	.word	0x000000ff
        /*03b8*/ 	.word	0x000001b8
        /*03bc*/ 	.short	0x0100
        /*03be*/ 	.byte	0x08
	.zero		1


	//   ....[52]....
        /*03c0*/ 	.word	0x00000590
        /*03c4*/ 	.word	0x000000ff
        /*03c8*/ 	.word	0x000000d0
        /*03cc*/ 	.short	0x0100
        /*03ce*/ 	.byte	0x08
	.zero		1


	//   ....[53]....
        /*03d0*/ 	.word	0x000005a0
        /*03d4*/ 	.word	0x000000ff
        /*03d8*/ 	.word	0x000001c0
        /*03dc*/ 	.short	0x0100
        /*03de*/ 	.byte	0x08
	.zero		1


	//   ....[54]....
        /*03e0*/ 	.word	0x000005b0
        /*03e4*/ 	.word	0x000000ff
        /*03e8*/ 	.word	0x000000d8
        /*03ec*/ 	.short	0x0100
        /*03ee*/ 	.byte	0x08
	.zero		1


	//   ....[55]....
        /*03f0*/ 	.word	0x000005c0
        /*03f4*/ 	.word	0x000000ff
        /*03f8*/ 	.word	0x000001c8
        /*03fc*/ 	.short	0x0100
        /*03fe*/ 	.byte	0x08
	.zero		1


	//   ....[56]....
        /*0400*/ 	.word	0x000005d0
        /*0404*/ 	.word	0x000000ff
        /*0408*/ 	.word	0x000000e0
        /*040c*/ 	.short	0x0100
        /*040e*/ 	.byte	0x08
	.zero		1


	//   ....[57]....
        /*0410*/ 	.word	0x000005e0
        /*0414*/ 	.word	0x000000ff
        /*0418*/ 	.word	0x000001d0
        /*041c*/ 	.short	0x0100
        /*041e*/ 	.byte	0x08
	.zero		1


	//   ....[58]....
        /*0420*/ 	.word	0x000005f0
        /*0424*/ 	.word	0x000000ff
        /*0428*/ 	.word	0x000000e8
        /*042c*/ 	.short	0x0100
        /*042e*/ 	.byte	0x08
	.zero		1


	//   ....[59]....
        /*0430*/ 	.word	0x00000600
        /*0434*/ 	.word	0x000000ff
        /*0438*/ 	.word	0x000001d8
        /*043c*/ 	.short	0x0100
        /*043e*/ 	.byte	0x08
	.zero		1


	//   ....[60]....
        /*0440*/ 	.word	0x000008a0
        /*0444*/ 	.word	0x000000ff
        /*0448*/ 	.word	0x000001f0
        /*044c*/ 	.short	0x0100
        /*044e*/ 	.byte	0x06
	.zero		1


	//   ....[61]....
        /*0450*/ 	.word	0x00000900
        /*0454*/ 	.word	0x000000ff
        /*0458*/ 	.word	0x000001f8
        /*045c*/ 	.short	0x0100
        /*045e*/ 	.byte	0x06
	.zero		1


	//   ....[62]....
        /*0460*/ 	.word	0x00001530
        /*0464*/ 	.word	0x00000003
        /*0468*/ 	.word	0x00000000
        /*046c*/ 	.short	0x010a
        /*046e*/ 	.byte	0x3f
	.zero		1


	//   ....[63]....
        /*0470*/ 	.word	0x00001570
        /*0474*/ 	.word	0x00000003
        /*0478*/ 	.word	0x00000000
        /*047c*/ 	.short	0x010a
        /*047e*/ 	.byte	0x3f
	.zero		1


	//   ....[64]....
        /*0480*/ 	.word	0x00001950
        /*0484*/ 	.word	0x000000ff
        /*0488*/ 	.word	0x00000000
        /*048c*/ 	.short	0x010a
        /*048e*/ 	.byte	0x07
	.zero		1


	//   ....[65]....
        /*0490*/ 	.word	0x00001990
        /*0494*/ 	.word	0x000000ff
        /*0498*/ 	.word	0x00000000
        /*049c*/ 	.short	0x010a
        /*049e*/ 	.byte	0x07
	.zero		1


	//   ....[66]....
        /*04a0*/ 	.word	0x00001c60
        /*04a4*/ 	.word	0x000000ff
        /*04a8*/ 	.word	0x00000000
        /*04ac*/ 	.short	0x0101
        /*04ae*/ 	.byte	0x07
	.zero		1


	//   ....[67]....
        /*04b0*/ 	.word	0x00001e10
        /*04b4*/ 	.word	0x00000000
        /*04b8*/ 	.word	0x00000000
        /*04bc*/ 	.short	0x0101
        /*04be*/ 	.byte	0x3f
	.zero		1


	//   ....[68]....
        /*04c0*/ 	.word	0x00006410
        /*04c4*/ 	.word	0x0000000e
        /*04c8*/ 	.word	0x000000f0
        /*04cc*/ 	.short	0x010a
        /*04ce*/ 	.byte	0x3f
	.zero		1


	//   ....[69]....
        /*04d0*/ 	.word	0x00006790
        /*04d4*/ 	.word	0x00000006
        /*04d8*/ 	.word	0x000001f8
        /*04dc*/ 	.short	0x0101
        /*04de*/ 	.byte	0x3f
	.zero		1


	//   ....[70]....
        /*04e0*/ 	.word	0x00006ec0
        /*04e4*/ 	.word	0x00000007
        /*04e8*/ 	.word	0x00000000
        /*04ec*/ 	.short	0x010a
        /*04ee*/ 	.byte	0x3f
	.zero		1


	//   ....[71]....
        /*04f0*/ 	.word	0x00006f40
        /*04f4*/ 	.word	0x00000009
        /*04f8*/ 	.word	0x00000000
        /*04fc*/ 	.short	0x010a
        /*04fe*/ 	.byte	0x3f
	.zero		1


	//   ....[72]....
        /*0500*/ 	.word	0x00006fd0
        /*0504*/ 	.word	0x00000006
        /*0508*/ 	.word	0x00000000
        /*050c*/ 	.short	0x010a
        /*050e*/ 	.byte	0x3f
	.zero		1


	//   ....[73]....
        /*0510*/ 	.word	0x00007060
        /*0514*/ 	.word	0x00000009
        /*0518*/ 	.word	0x00000000
        /*051c*/ 	.short	0x010a
        /*051e*/ 	.byte	0x3f
	.zero		1


	//   ....[74]....
        /*0520*/ 	.word	0x000070f0
        /*0524*/ 	.word	0x00000006
        /*0528*/ 	.word	0x00000000
        /*052c*/ 	.short	0x010a
        /*052e*/ 	.byte	0x3f
	.zero		1


	//   ....[75]....
        /*0530*/ 	.word	0x00007180
        /*0534*/ 	.word	0x00000009
        /*0538*/ 	.word	0x00000000
        /*053c*/ 	.short	0x010a
        /*053e*/ 	.byte	0x3f
	.zero		1


	//   ....[76]....
        /*0540*/ 	.word	0x00007210
        /*0544*/ 	.word	0x00000006
        /*0548*/ 	.word	0x00000000
        /*054c*/ 	.short	0x010a
        /*054e*/ 	.byte	0x3f
	.zero		1


	//   ....[77]....
        /*0550*/ 	.word	0x000072a0
        /*0554*/ 	.word	0x00000009
        /*0558*/ 	.word	0x00000000
        /*055c*/ 	.short	0x010a
        /*055e*/ 	.byte	0x3f
	.zero		1


	//   ....[78]....
        /*0560*/ 	.word	0x00007330
        /*0564*/ 	.word	0x00000006
        /*0568*/ 	.word	0x00000000
        /*056c*/ 	.short	0x010a
        /*056e*/ 	.byte	0x3f
	.zero		1


	//   ....[79]....
        /*0570*/ 	.word	0x000073c0
        /*0574*/ 	.word	0x00000009
        /*0578*/ 	.word	0x00000000
        /*057c*/ 	.short	0x010a
        /*057e*/ 	.byte	0x3f
	.zero		1


	//   ....[80]....
        /*0580*/ 	.word	0x00007450
        /*0584*/ 	.word	0x00000006
        /*0588*/ 	.word	0x00000000
        /*058c*/ 	.short	0x010a
        /*058e*/ 	.byte	0x3f
	.zero		1


	//   ....[81]....
        /*0590*/ 	.word	0x000074e0
        /*0594*/ 	.word	0x00000009
        /*0598*/ 	.word	0x00000000
        /*059c*/ 	.short	0x010a
        /*059e*/ 	.byte	0x3f
	.zero		1


	//   ....[82]....
        /*05a0*/ 	.word	0x00007570
        /*05a4*/ 	.word	0x00000006
        /*05a8*/ 	.word	0x00000000
        /*05ac*/ 	.short	0x010a
        /*05ae*/ 	.byte	0x3f
	.zero		1


	//   ....[83]....
        /*05b0*/ 	.word	0x00007600
        /*05b4*/ 	.word	0x00000009
        /*05b8*/ 	.word	0x00000000
        /*05bc*/ 	.short	0x010a
        /*05be*/ 	.byte	0x3f
	.zero		1


	//   ....[84]....
        /*05c0*/ 	.word	0x00007690
        /*05c4*/ 	.word	0x00000006
        /*05c8*/ 	.word	0x00000000
        /*05cc*/ 	.short	0x010a
        /*05ce*/ 	.byte	0x3f
	.zero		1


	//   ....[85]....
        /*05d0*/ 	.word	0x00007720
        /*05d4*/ 	.word	0x00000009
        /*05d8*/ 	.word	0x00000000
        /*05dc*/ 	.short	0x010a
        /*05de*/ 	.byte	0x3f
	.zero		1


	//   ....[86]....
        /*05e0*/ 	.word	0x000077b0
        /*05e4*/ 	.word	0x00000006
        /*05e8*/ 	.word	0x00000000
        /*05ec*/ 	.short	0x010a
        /*05ee*/ 	.byte	0x3f
	.zero		1


	//   ....[87]....
        /*05f0*/ 	.word	0x00007840
        /*05f4*/ 	.word	0x00000009
        /*05f8*/ 	.word	0x00000000
        /*05fc*/ 	.short	0x010a
        /*05fe*/ 	.byte	0x3f
	.zero		1


	//   ....[88]....
        /*0600*/ 	.word	0x000078d0
        /*0604*/ 	.word	0x00000006
        /*0608*/ 	.word	0x00000000
        /*060c*/ 	.short	0x010a
        /*060e*/ 	.byte	0x3f
	.zero		1


	//   ....[89]....
        /*0610*/ 	.word	0x00007960
        /*0614*/ 	.word	0x00000009
        /*0618*/ 	.word	0x00000000
        /*061c*/ 	.short	0x010a
        /*061e*/ 	.byte	0x3f
	.zero		1


	//   ....[90]....
        /*0620*/ 	.word	0x000079f0
        /*0624*/ 	.word	0x00000006
        /*0628*/ 	.word	0x00000000
        /*062c*/ 	.short	0x010a
        /*062e*/ 	.byte	0x3f
	.zero		1


	//   ....[91]....
        /*0630*/ 	.word	0x00007a80
        /*0634*/ 	.word	0x00000009
        /*0638*/ 	.word	0x00000000
        /*063c*/ 	.short	0x010a
        /*063e*/ 	.byte	0x3f
	.zero		1


	//   ....[92]....
        /*0640*/ 	.word	0x00007b10
        /*0644*/ 	.word	0x00000006
        /*0648*/ 	.word	0x00000000
        /*064c*/ 	.short	0x010a
        /*064e*/ 	.byte	0x3f
	.zero		1


	//   ....[93]....
        /*0650*/ 	.word	0x00007ba0
        /*0654*/ 	.word	0x00000009
        /*0658*/ 	.word	0x00000000
        /*065c*/ 	.short	0x010a
        /*065e*/ 	.byte	0x3f
	.zero		1


	//   ....[94]....
        /*0660*/ 	.word	0x00007c30
        /*0664*/ 	.word	0x00000006
        /*0668*/ 	.word	0x00000000
        /*066c*/ 	.short	0x010a
        /*066e*/ 	.byte	0x3f
	.zero		1


	//   ....[95]....
        /*0670*/ 	.word	0x00007cc0
        /*0674*/ 	.word	0x00000009
        /*0678*/ 	.word	0x00000000
        /*067c*/ 	.short	0x010a
        /*067e*/ 	.byte	0x3f
	.zero		1


	//   ....[96]....
        /*0680*/ 	.word	0x00007d50
        /*0684*/ 	.word	0x00000006
        /*0688*/ 	.word	0x00000000
        /*068c*/ 	.short	0x010a
        /*068e*/ 	.byte	0x3f
	.zero		1


	//   ....[97]....
        /*0690*/ 	.word	0x00007de0
        /*0694*/ 	.word	0x00000009
        /*0698*/ 	.word	0x00000000
        /*069c*/ 	.short	0x010a
        /*069e*/ 	.byte	0x3f
	.zero		1


	//   ....[98]....
        /*06a0*/ 	.word	0x00007e70
        /*06a4*/ 	.word	0x00000006
        /*06a8*/ 	.word	0x00000000
        /*06ac*/ 	.short	0x010a
        /*06ae*/ 	.byte	0x3f
	.zero		1


	//   ....[99]....
        /*06b0*/ 	.word	0x00007f00
        /*06b4*/ 	.word	0x00000003
        /*06b8*/ 	.word	0x00000000
        /*06bc*/ 	.short	0x010a
        /*06be*/ 	.byte	0x3f
	.zero		1


	//   ....[100]....
        /*06c0*/ 	.word	0x00007f60
        /*06c4*/ 	.word	0x00000003
        /*06c8*/ 	.word	0x00000000
        /*06cc*/ 	.short	0x010a
        /*06ce*/ 	.byte	0x3f
	.zero		1


	//   ....[101]....
        /*06d0*/ 	.word	0x00007fc0
        /*06d4*/ 	.word	0x00000005
        /*06d8*/ 	.word	0x00000000
        /*06dc*/ 	.short	0x010a
        /*06de*/ 	.byte	0x3f
	.zero		1


	//   ....[102]....
        /*06e0*/ 	.word	0x00008090
        /*06e4*/ 	.word	0x0000000e
        /*06e8*/ 	.word	0x000000f0
        /*06ec*/ 	.short	0x010a
        /*06ee*/ 	.byte	0x3f
	.zero		1


	//   ....[103]....
        /*06f0*/ 	.word	0x00008160
        /*06f4*/ 	.word	0x00000007
        /*06f8*/ 	.word	0x00000000
        /*06fc*/ 	.short	0x010a
        /*06fe*/ 	.byte	0x3f
	.zero		1


	//   ....[104]....
        /*0700*/ 	.word	0x000081b0
        /*0704*/ 	.word	0x00000009
        /*0708*/ 	.word	0x00000000
        /*070c*/ 	.short	0x010a
        /*070e*/ 	.byte	0x3f
	.zero		1


	//   ....[105]....
        /*0710*/ 	.word	0x00008200
        /*0714*/ 	.word	0x00000006
        /*0718*/ 	.word	0x00000000
        /*071c*/ 	.short	0x010a
        /*071e*/ 	.byte	0x3f
	.zero		1


	//   ....[106]....
        /*0720*/ 	.word	0x00008250
        /*0724*/ 	.word	0x00000009
        /*0728*/ 	.word	0x00000000
        /*072c*/ 	.short	0x010a
        /*072e*/ 	.byte	0x3f
	.zero		1


	//   ....[107]....
        /*0730*/ 	.word	0x000082a0
        /*0734*/ 	.word	0x00000006
        /*0738*/ 	.word	0x00000000
        /*073c*/ 	.short	0x010a
        /*073e*/ 	.byte	0x3f
	.zero		1


	//   ....[108]....
        /*0740*/ 	.word	0x000082f0
        /*0744*/ 	.word	0x00000009
        /*0748*/ 	.word	0x00000000
        /*074c*/ 	.short	0x010a
        /*074e*/ 	.byte	0x3f
	.zero		1


	//   ....[109]....
        /*0750*/ 	.word	0x00008340
        /*0754*/ 	.word	0x00000006
        /*0758*/ 	.word	0x00000000
        /*075c*/ 	.short	0x010a
        /*075e*/ 	.byte	0x3f
	.zero		1


	//   ....[110]....
        /*0760*/ 	.word	0x00008390
        /*0764*/ 	.word	0x00000009
        /*0768*/ 	.word	0x00000000
        /*076c*/ 	.short	0x010a
        /*076e*/ 	.byte	0x3f
	.zero		1


	//   ....[111]....
        /*0770*/ 	.word	0x000083e0
        /*0774*/ 	.word	0x00000006
        /*0778*/ 	.word	0x00000000
        /*077c*/ 	.short	0x010a
        /*077e*/ 	.byte	0x3f
	.zero		1


	//   ....[112]....
        /*0780*/ 	.word	0x00008430
        /*0784*/ 	.word	0x00000009
        /*0788*/ 	.word	0x00000000
        /*078c*/ 	.short	0x010a
        /*078e*/ 	.byte	0x3f
	.zero		1


	//   ....[113]....
        /*0790*/ 	.word	0x00008480
        /*0794*/ 	.word	0x00000006
        /*0798*/ 	.word	0x00000000
        /*079c*/ 	.short	0x010a
        /*079e*/ 	.byte	0x3f
	.zero		1


	//   ....[114]....
        /*07a0*/ 	.word	0x000084d0
        /*07a4*/ 	.word	0x00000009
        /*07a8*/ 	.word	0x00000000
        /*07ac*/ 	.short	0x010a
        /*07ae*/ 	.byte	0x3f
	.zero		1


	//   ....[115]....
        /*07b0*/ 	.word	0x00008520
        /*07b4*/ 	.word	0x00000006
        /*07b8*/ 	.word	0x00000000
        /*07bc*/ 	.short	0x010a
        /*07be*/ 	.byte	0x3f
	.zero		1


	//   ....[116]....
        /*07c0*/ 	.word	0x00008570
        /*07c4*/ 	.word	0x00000009
        /*07c8*/ 	.word	0x00000000
        /*07cc*/ 	.short	0x010a
        /*07ce*/ 	.byte	0x3f
	.zero		1


	//   ....[117]....
        /*07d0*/ 	.word	0x000085c0
        /*07d4*/ 	.word	0x00000006
        /*07d8*/ 	.word	0x00000000
        /*07dc*/ 	.short	0x010a
        /*07de*/ 	.byte	0x3f
	.zero		1


	//   ....[118]....
        /*07e0*/ 	.word	0x00008610
        /*07e4*/ 	.word	0x00000009
        /*07e8*/ 	.word	0x00000000
        /*07ec*/ 	.short	0x010a
        /*07ee*/ 	.byte	0x3f
	.zero		1


	//   ....[119]....
        /*07f0*/ 	.word	0x00008660
        /*07f4*/ 	.word	0x00000006
        /*07f8*/ 	.word	0x00000000
        /*07fc*/ 	.short	0x010a
        /*07fe*/ 	.byte	0x3f
	.zero		1


	//   ....[120]....
        /*0800*/ 	.word	0x000086b0
        /*0804*/ 	.word	0x00000009
        /*0808*/ 	.word	0x00000000
        /*080c*/ 	.short	0x010a
        /*080e*/ 	.byte	0x3f
	.zero		1


	//   ....[121]....
        /*0810*/ 	.word	0x00008700
        /*0814*/ 	.word	0x00000006
        /*0818*/ 	.word	0x00000000
        /*081c*/ 	.short	0x010a
        /*081e*/ 	.byte	0x3f
	.zero		1


	//   ....[122]....
        /*0820*/ 	.word	0x00008750
        /*0824*/ 	.word	0x00000009
        /*0828*/ 	.word	0x00000000
        /*082c*/ 	.short	0x010a
        /*082e*/ 	.byte	0x3f
	.zero		1


	//   ....[123]....
        /*0830*/ 	.word	0x000087a0
        /*0834*/ 	.word	0x00000006
        /*0838*/ 	.word	0x00000000
        /*083c*/ 	.short	0x010a
        /*083e*/ 	.byte	0x3f
	.zero		1


	//   ....[124]....
        /*0840*/ 	.word	0x000087f0
        /*0844*/ 	.word	0x00000009
        /*0848*/ 	.word	0x00000000
        /*084c*/ 	.short	0x010a
        /*084e*/ 	.byte	0x3f
	.zero		1


	//   ....[125]....
        /*0850*/ 	.word	0x00008840
        /*0854*/ 	.word	0x00000006
        /*0858*/ 	.word	0x00000000
        /*085c*/ 	.short	0x010a
        /*085e*/ 	.byte	0x3f
	.zero		1


	//   ....[126]....
        /*0860*/ 	.word	0x00008890
        /*0864*/ 	.word	0x00000009
        /*0868*/ 	.word	0x00000000
        /*086c*/ 	.short	0x010a
        /*086e*/ 	.byte	0x3f
	.zero		1


	//   ....[127]....
        /*0870*/ 	.word	0x000088e0
        /*0874*/ 	.word	0x00000006
        /*0878*/ 	.word	0x00000000
        /*087c*/ 	.short	0x010a
        /*087e*/ 	.byte	0x3f
	.zero		1


	//   ....[128]....
        /*0880*/ 	.word	0x00008930
        /*0884*/ 	.word	0x00000009
        /*0888*/ 	.word	0x00000000
        /*088c*/ 	.short	0x010a
        /*088e*/ 	.byte	0x3f
	.zero		1


	//   ....[129]....
        /*0890*/ 	.word	0x00008980
        /*0894*/ 	.word	0x00000006
        /*0898*/ 	.word	0x00000000
        /*089c*/ 	.short	0x010a
        /*089e*/ 	.byte	0x3f
	.zero		1


	//   ....[130]....
        /*08a0*/ 	.word	0x000089d0
        /*08a4*/ 	.word	0x00000009
        /*08a8*/ 	.word	0x00000000
        /*08ac*/ 	.short	0x010a
        /*08ae*/ 	.byte	0x3f
	.zero		1


	//   ....[131]....
        /*08b0*/ 	.word	0x00008a20
        /*08b4*/ 	.word	0x00000006
        /*08b8*/ 	.word	0x00000000
        /*08bc*/ 	.short	0x010a
        /*08be*/ 	.byte	0x3f
	.zero		1


	//----- nvinfo : EIATTR_NUM_MBARRIERS
	.align		4
.L_35:
        /*08c0*/ 	.byte	0x03, 0x38
        /*08c2*/ 	.short	0x003e


	//----- nvinfo : EIATTR_EXIT_INSTR_OFFSETS
	.align		4
        /*08c4*/ 	.byte	0x04, 0x1c
        /*08c6*/ 	.short	(.L_37 - .L_36)


	//   ....[0]....
.L_36:
        /*08c8*/ 	.word	0x00000950


	//   ....[1]....
        /*08cc*/ 	.word	0x00001210


	//   ....[2]....
        /*08d0*/ 	.word	0x00005a80


	//   ....[3]....
        /*08d4*/ 	.word	0x000060b0


	//   ....[4]....
        /*08d8*/ 	.word	0x00007f50


	//----- nvinfo : EIATTR_MAX_THREADS
	.align		4
.L_37:
        /*08dc*/ 	.byte	0x04, 0x05
        /*08de*/ 	.short	(.L_39 - .L_38)
.L_38:
        /*08e0*/ 	.word	0x00000180
        /*08e4*/ 	.word	0x00000001
        /*08e8*/ 	.word	0x00000001


	//----- nvinfo : EIATTR_CRS_STACK_SIZE
	.align		4
.L_39:
        /*08ec*/ 	.byte	0x04, 0x1e
        /*08ee*/ 	.short	(.L_41 - .L_40)
.L_40:
        /*08f0*/ 	.word	0x00000000


	//----- nvinfo : EIATTR_CBANK_PARAM_SIZE
	.align		4
.L_41:
        /*08f4*/ 	.byte	0x03, 0x19
        /*08f6*/ 	.short	0x0470


	//----- nvinfo : EIATTR_PARAM_CBANK
	.align		4
        /*08f8*/ 	.byte	0x04, 0x0a
        /*08fa*/ 	.short	(.L_43 - .L_42)
	.align		4
.L_42:
        /*08fc*/ 	.word	index@(.nv.constant0._ZN7cutlass13device_kernelINS_4gemm6kernel13GemmUniversalIN4cute5tupleIJiiiiEEENS1_10collective13CollectiveMmaINS1_34MainloopSm90TmaGmmaWarpSpecializedILi30ENS5_IJNS4_1CILi1EEESB_SB_EEENS1_35KernelTmaWarpSpecializedCooperativeEEENS5_IJNSA_ILi192EEENSA_ILi48EEENSA_ILi16EEEEEENS_10bfloat16_tENS5_IJlSB_lEEESJ_SK_NS4_8TiledMMAINS4_8MMA_AtomIJNS4_4SM904GMMA27MMA_64x16x16_F32BF16BF16_SSILNSO_5MajorE0ELSQ_0ELNSO_7ScaleInE1ELSR_1EEEEEENS4_6LayoutINS5_IJNSA_ILi2EEESB_SB_EEENS5_IJSB_NSA_ILi0EEESX_EEEEENS5_IJNS4_10UnderscoreES10_S10_EEEEENS4_13SM90_TMA_LOADENS4_14ComposedLayoutINS4_7SwizzleILi1ELi4ELi3EEENS4_18smem_ptr_flag_bitsILi16EEENSU_INS5_IJNSA_ILi8EEESH_EEENS5_IJSH_SB_EEEEEEEvNS4_8identityES13_S1D_vS1E_EENS_8epilogue10collective6detail29Sm90TmaWarpSpecializedAdapterINS1H_15DefaultEpilogueISJ_SK_SK_NS1G_6thread17LinearCombinationISJ_Li1EffLNS1L_9ScaleType4KindE0ELNS_15FloatRoundStyleE2ESJ_EENS1_15EpilogueDefaultEEEEEvvEEEEvNT_6ParamsE)
        /*0900*/ 	.short	0x0210
        /*0902*/ 	.short	0x0470


	//----- nvinfo : EIATTR_SW_WAR
	.align		4
.L_43:
        /*0904*/ 	.byte	0x04, 0x36
        /*0906*/ 	.short	(.L_45 - .L_44)
.L_44:
        /*0908*/ 	.word	0x00000008
.L_45:


//--------------------- .nv.callgraph             --------------------------
	.section	.nv.callgraph,"",@"SHT_CUDA_CALLGRAPH"
	.align	4
	.sectionentsize	8
	.align		4
        /*0000*/ 	.word	0x00000000
	.align		4
        /*0004*/ 	.word	0xffffffff
	.align		4
        /*0008*/ 	.word	index@(_ZN7cutlass13device_kernelINS_4gemm6kernel13GemmUniversalIN4cute5tupleIJiiiiEEENS1_10collective13CollectiveMmaINS1_34MainloopSm90TmaGmmaWarpSpecializedILi30ENS5_IJNS4_1CILi1EEESB_SB_EEENS1_35KernelTmaWarpSpecializedCooperativeEEENS5_IJNSA_ILi192EEENSA_ILi48EEENSA_ILi16EEEEEENS_10bfloat16_tENS5_IJlSB_lEEESJ_SK_NS4_8TiledMMAINS4_8MMA_AtomIJNS4_4SM904GMMA27MMA_64x16x16_F32BF16BF16_SSILNSO_5MajorE0ELSQ_0ELNSO_7ScaleInE1ELSR_1EEEEEENS4_6LayoutINS5_IJNSA_ILi2EEESB_SB_EEENS5_IJSB_NSA_ILi0EEESX_EEEEENS5_IJNS4_10UnderscoreES10_S10_EEEEENS4_13SM90_TMA_LOADENS4_14ComposedLayoutINS4_7SwizzleILi1ELi4ELi3EEENS4_18smem_ptr_flag_bitsILi16EEENSU_INS5_IJNSA_ILi8EEESH_EEENS5_IJSH_SB_EEEEEEEvNS4_8identityES13_S1D_vS1E_EENS_8epilogue10collective6detail29Sm90TmaWarpSpecializedAdapterINS1H_15DefaultEpilogueISJ_SK_SK_NS1G_6thread17LinearCombinationISJ_Li1EffLNS1L_9ScaleType4KindE0ELNS_15FloatRoundStyleE2ESJ_EENS1_15EpilogueDefaultEEEEEvvEEEEvNT_6ParamsE)
	.align		4
        /*000c*/ 	.word	index@(__assertfail)
	.align		4
        /*0010*/ 	.word	0x00000000
	.align		4
        /*0014*/ 	.word	0xfffffffe
	.align		4
        /*0018*/ 	.word	0x00000000
	.align		4
        /*001c*/ 	.word	0xfffffffd
	.align		4
        /*0020*/ 	.word	0x00000000
	.align		4
        /*0024*/ 	.word	0xfffffffc


//--------------------- .nv.constant4             --------------------------
	.section	.nv.constant4,"a",@progbits
	.align	8
	.align		8
.nv.constant4:
        /*0000*/ 	.dword	__assertfail
	.align		8
        /*0008*/ 	.dword	__unnamed_1
	.align		8
        /*0010*/ 	.dword	_ZN40_INTERNAL_a9d27bfb_4_k_cu_a1b63e8b_118614cuda3std3__45__cpo5beginE
	.align		8
        /*0018*/ 	.dword	_ZN40_INTERNAL_a9d27bfb_4_k_cu_a1b63e8b_118614cuda3std3__45__cpo3endE
	.align		8
        /*0020*/ 	.dword	_ZN40_INTERNAL_a9d27bfb_4_k_cu_a1b63e8b_118614cuda3std3__45__cpo6cbeginE
	.align		8
        /*0028*/ 	.dword	_ZN40_INTERNAL_a9d27bfb_4_k_cu_a1b63e8b_118614cuda3std3__45__cpo4cendE
	.align		8
        /*0030*/ 	.dword	_ZN40_INTERNAL_a9d27bfb_4_k_cu_a1b63e8b_118614cuda3std3__442_GLOBAL__N__a9d27bfb_4_k_cu_a1b63e8b_118616ignoreE
	.align		8
        /*0038*/ 	.dword	_ZN40_INTERNAL_a9d27bfb_4_k_cu_a1b63e8b_118614cuda3std3__419piecewise_constructE
	.align		8
        /*0040*/ 	.dword	_ZN40_INTERNAL_a9d27bfb_4_k_cu_a1b63e8b_118614cuda3std3__48in_placeE
	.align		8
        /*0048*/ 	.dword	_ZN40_INTERNAL_a9d27bfb_4_k_cu_a1b63e8b_118614cuda3std6ranges3__45__cpo4swapE
	.align		8
        /*0050*/ 	.dword	_ZN40_INTERNAL_a9d27bfb_4_k_cu_a1b63e8b_118614cuda3std6ranges3__45__cpo9iter_moveE
	.align		8
        /*0058*/ 	.dword	_ZN40_INTERNAL_a9d27bfb_4_k_cu_a1b63e8b_118614cute7productE
	.align		8
        /*0060*/ 	.dword	_ZN40_INTERNAL_a9d27bfb_4_k_cu_a1b63e8b_118614cute1_E
	.align		8
        /*0068*/ 	.dword	$str$22
	.align		8
        /*0070*/ 	.dword	$str$23


//--------------------- .text._ZN7cutlass13device_kernelINS_4gemm6kernel13GemmUniversalIN4cute5tupleIJiiiiEEENS1_10collective13CollectiveMmaINS1_34MainloopSm90TmaGmmaWarpSpecializedILi30ENS5_IJNS4_1CILi1EEESB_SB_EEENS1_35KernelTmaWarpSpecializedCooperativeEEENS5_IJNSA_ILi192EEENSA_ILi48EEENSA_ILi16EEEEEENS_10bfloat16_tENS5_IJlSB_lEEESJ_SK_NS4_8TiledMMAINS4_8MMA_AtomIJNS4_4SM904GMMA27MMA_64x16x16_F32BF16BF16_SSILNSO_5MajorE0ELSQ_0ELNSO_7ScaleInE1ELSR_1EEEEEENS4_6LayoutINS5_IJNSA_ILi2EEESB_SB_EEENS5_IJSB_NSA_ILi0EEESX_EEEEENS5_IJNS4_10UnderscoreES10_S10_EEEEENS4_13SM90_TMA_LOADENS4_14ComposedLayoutINS4_7SwizzleILi1ELi4ELi3EEENS4_18smem_ptr_flag_bitsILi16EEENSU_INS5_IJNSA_ILi8EEESH_EEENS5_IJSH_SB_EEEEEEEvNS4_8identityES13_S1D_vS1E_EENS_8epilogue10collective6detail29Sm90TmaWarpSpecializedAdapterINS1H_15DefaultEpilogueISJ_SK_SK_NS1G_6thread17LinearCombinationISJ_Li1EffLNS1L_9ScaleType4KindE0ELNS_15FloatRoundStyleE2ESJ_EENS1_15EpilogueDefaultEEEEEvvEEEEvNT_6ParamsE --------------------------
	.section	.text._ZN7cutlass13device_kernelINS_4gemm6kernel13GemmUniversalIN4cute5tupleIJiiiiEEENS1_10collective13CollectiveMmaINS1_34MainloopSm90TmaGmmaWarpSpecializedILi30ENS5_IJNS4_1CILi1EEESB_SB_EEENS1_35KernelTmaWarpSpecializedCooperativeEEENS5_IJNSA_ILi192EEENSA_ILi48EEENSA_ILi16EEEEEENS_10bfloat16_tENS5_IJlSB_lEEESJ_SK_NS4_8TiledMMAINS4_8MMA_AtomIJNS4_4SM904GMMA27MMA_64x16x16_F32BF16BF16_SSILNSO_5MajorE0ELSQ_0ELNSO_7ScaleInE1ELSR_1EEEEEENS4_6LayoutINS5_IJNSA_ILi2EEESB_SB_EEENS5_IJSB_NSA_ILi0EEESX_EEEEENS5_IJNS4_10UnderscoreES10_S10_EEEEENS4_13SM90_TMA_LOADENS4_14ComposedLayoutINS4_7SwizzleILi1ELi4ELi3EEENS4_18smem_ptr_flag_bitsILi16EEENSU_INS5_IJNSA_ILi8EEESH_EEENS5_IJSH_SB_EEEEEEEvNS4_8identityES13_S1D_vS1E_EENS_8epilogue10collective6detail29Sm90TmaWarpSpecializedAdapterINS1H_15DefaultEpilogueISJ_SK_SK_NS1G_6thread17LinearCombinationISJ_Li1EffLNS1L_9ScaleType4KindE0ELNS_15FloatRoundStyleE2ESJ_EENS1_15EpilogueDefaultEEEEEvvEEEEvNT_6ParamsE,"ax",@progbits
	.align	128
.text._ZN7cutlass13device_kernelINS_4gemm6kernel13GemmUniversalIN4cute5tupleIJiiiiEEENS1_10collective13CollectiveMmaINS1_34MainloopSm90TmaGmmaWarpSpecializedILi30ENS5_IJNS4_1CILi1EEESB_SB_EEENS1_35KernelTmaWarpSpecializedCooperativeEEENS5_IJNSA_ILi192EEENSA_ILi48EEENSA_ILi16EEEEEENS_10bfloat16_tENS5_IJlSB_lEEESJ_SK_NS4_8TiledMMAINS4_8MMA_AtomIJNS4_4SM904GMMA27MMA_64x16x16_F32BF16BF16_SSILNSO_5MajorE0ELSQ_0ELNSO_7ScaleInE1ELSR_1EEEEEENS4_6LayoutINS5_IJNSA_ILi2EEESB_SB_EEENS5_IJSB_NSA_ILi0EEESX_EEEEENS5_IJNS4_10UnderscoreES10_S10_EEEEENS4_13SM90_TMA_LOADENS4_14ComposedLayoutINS4_7SwizzleILi1ELi4ELi3EEENS4_18smem_ptr_flag_bitsILi16EEENSU_INS5_IJNSA_ILi8EEESH_EEENS5_IJSH_SB_EEEEEEEvNS4_8identityES13_S1D_vS1E_EENS_8epilogue10collective6detail29Sm90TmaWarpSpecializedAdapterINS1H_15DefaultEpilogueISJ_SK_SK_NS1G_6thread17LinearCombinationISJ_Li1EffLNS1L_9ScaleType4KindE0ELNS_15FloatRoundStyleE2ESJ_EENS1_15EpilogueDefaultEEEEEvvEEEEvNT_6ParamsE:
        .type           _ZN7cutlass13device_kernelINS_4gemm6kernel13GemmUniversalIN4cute5tupleIJiiiiEEENS1_10collective13CollectiveMmaINS1_34MainloopSm90TmaGmmaWarpSpecializedILi30ENS5_IJNS4_1CILi1EEESB_SB_EEENS1_35KernelTmaWarpSpecializedCooperativeEEENS5_IJNSA_ILi192EEENSA_ILi48EEENSA_ILi16EEEEEENS_10bfloat16_tENS5_IJlSB_lEEESJ_SK_NS4_8TiledMMAINS4_8MMA_AtomIJNS4_4SM904GMMA27MMA_64x16x16_F32BF16BF16_SSILNSO_5MajorE0ELSQ_0ELNSO_7ScaleInE1ELSR_1EEEEEENS4_6LayoutINS5_IJNSA_ILi2EEESB_SB_EEENS5_IJSB_NSA_ILi0EEESX_EEEEENS5_IJNS4_10UnderscoreES10_S10_EEEEENS4_13SM90_TMA_LOADENS4_14ComposedLayoutINS4_7SwizzleILi1ELi4ELi3EEENS4_18smem_ptr_flag_bitsILi16EEENSU_INS5_IJNSA_ILi8EEESH_EEENS5_IJSH_SB_EEEEEEEvNS4_8identityES13_S1D_vS1E_EENS_8epilogue10collective6detail29Sm90TmaWarpSpecializedAdapterINS1H_15DefaultEpilogueISJ_SK_SK_NS1G_6thread17LinearCombinationISJ_Li1EffLNS1L_9ScaleType4KindE0ELNS_15FloatRoundStyleE2ESJ_EENS1_15EpilogueDefaultEEEEEvvEEEEvNT_6ParamsE,@function
        .size           _ZN7cutlass13device_kernelINS_4gemm6kernel13GemmUniversalIN4cute5tupleIJiiiiEEENS1_10collective13CollectiveMmaINS1_34MainloopSm90TmaGmmaWarpSpecializedILi30ENS5_IJNS4_1CILi1EEESB_SB_EEENS1_35KernelTmaWarpSpecializedCooperativeEEENS5_IJNSA_ILi192EEENSA_ILi48EEENSA_ILi16EEEEEENS_10bfloat16_tENS5_IJlSB_lEEESJ_SK_NS4_8TiledMMAINS4_8MMA_AtomIJNS4_4SM904GMMA27MMA_64x16x16_F32BF16BF16_SSILNSO_5MajorE0ELSQ_0ELNSO_7ScaleInE1ELSR_1EEEEEENS4_6LayoutINS5_IJNSA_ILi2EEESB_SB_EEENS5_IJSB_NSA_ILi0EEESX_EEEEENS5_IJNS4_10UnderscoreES10_S10_EEEEENS4_13SM90_TMA_LOADENS4_14ComposedLayoutINS4_7SwizzleILi1ELi4ELi3EEENS4_18smem_ptr_flag_bitsILi16EEENSU_INS5_IJNSA_ILi8EEESH_EEENS5_IJSH_SB_EEEEEEEvNS4_8identityES13_S1D_vS1E_EENS_8epilogue10collective6detail29Sm90TmaWarpSpecializedAdapterINS1H_15DefaultEpilogueISJ_SK_SK_NS1G_6thread17LinearCombinationISJ_Li1EffLNS1L_9ScaleType4KindE0ELNS_15FloatRoundStyleE2ESJ_EENS1_15EpilogueDefaultEEEEEvvEEEEvNT_6ParamsE,(.L_x_213 - _ZN7cutlass13device_kernelINS_4gemm6kernel13GemmUniversalIN4cute5tupleIJiiiiEEENS1_10collective13CollectiveMmaINS1_34MainloopSm90TmaGmmaWarpSpecializedILi30ENS5_IJNS4_1CILi1EEESB_SB_EEENS1_35KernelTmaWarpSpecializedCooperativeEEENS5_IJNSA_ILi192EEENSA_ILi48EEENSA_ILi16EEEEEENS_10bfloat16_tENS5_IJlSB_lEEESJ_SK_NS4_8TiledMMAINS4_8MMA_AtomIJNS4_4SM904GMMA27MMA_64x16x16_F32BF16BF16_SSILNSO_5MajorE0ELSQ_0ELNSO_7ScaleInE1ELSR_1EEEEEENS4_6LayoutINS5_IJNSA_ILi2EEESB_SB_EEENS5_IJSB_NSA_ILi0EEESX_EEEEENS5_IJNS4_10UnderscoreES10_S10_EEEEENS4_13SM90_TMA_LOADENS4_14ComposedLayoutINS4_7SwizzleILi1ELi4ELi3EEENS4_18smem_ptr_flag_bitsILi16EEENSU_INS5_IJNSA_ILi8EEESH_EEENS5_IJSH_SB_EEEEEEEvNS4_8identityES13_S1D_vS1E_EENS_8epilogue10collective6detail29Sm90TmaWarpSpecializedAdapterINS1H_15DefaultEpilogueISJ_SK_SK_NS1G_6thread17LinearCombinationISJ_Li1EffLNS1L_9ScaleType4KindE0ELNS_15FloatRoundStyleE2ESJ_EENS1_15EpilogueDefaultEEEEEvvEEEEvNT_6ParamsE)
        .other          _ZN7cutlass13device_kernelINS_4gemm6kernel13GemmUniversalIN4cute5tupleIJiiiiEEENS1_10collective13CollectiveMmaINS1_34MainloopSm90TmaGmmaWarpSpecializedILi30ENS5_IJNS4_1CILi1EEESB_SB_EEENS1_35KernelTmaWarpSpecializedCooperativeEEENS5_IJNSA_ILi192EEENSA_ILi48EEENSA_ILi16EEEEEENS_10bfloat16_tENS5_IJlSB_lEEESJ_SK_NS4_8TiledMMAINS4_8MMA_AtomIJNS4_4SM904GMMA27MMA_64x16x16_F32BF16BF16_SSILNSO_5MajorE0ELSQ_0ELNSO_7ScaleInE1ELSR_1EEEEEENS4_6LayoutINS5_IJNSA_ILi2EEESB_SB_EEENS5_IJSB_NSA_ILi0EEESX_EEEEENS5_IJNS4_10UnderscoreES10_S10_EEEEENS4_13SM90_TMA_LOADENS4_14ComposedLayoutINS4_7SwizzleILi1ELi4ELi3EEENS4_18smem_ptr_flag_bitsILi16EEENSU_INS5_IJNSA_ILi8EEESH_EEENS5_IJSH_SB_EEEEEEEvNS4_8identityES13_S1D_vS1E_EENS_8epilogue10collective6detail29Sm90TmaWarpSpecializedAdapterINS1H_15DefaultEpilogueISJ_SK_SK_NS1G_6thread17LinearCombinationISJ_Li1EffLNS1L_9ScaleType4KindE0ELNS_15FloatRoundStyleE2ESJ_EENS1_15EpilogueDefaultEEEEEvvEEEEvNT_6ParamsE,@"STO_CUDA_ENTRY STV_DEFAULT"
_ZN7cutlass13device_kernelINS_4gemm6kernel13GemmUniversalIN4cute5tupleIJiiiiEEENS1_10collective13CollectiveMmaINS1_34MainloopSm90TmaGmmaWarpSpecializedILi30ENS5_IJNS4_1CILi1EEESB_SB_EEENS1_35KernelTmaWarpSpecializedCooperativeEEENS5_IJNSA_ILi192EEENSA_ILi48EEENSA_ILi16EEEEEENS_10bfloat16_tENS5_IJlSB_lEEESJ_SK_NS4_8TiledMMAINS4_8MMA_AtomIJNS4_4SM904GMMA27MMA_64x16x16_F32BF16BF16_SSILNSO_5MajorE0ELSQ_0ELNSO_7ScaleInE1ELSR_1EEEEEENS4_6LayoutINS5_IJNSA_ILi2EEESB_SB_EEENS5_IJSB_NSA_ILi0EEESX_EEEEENS5_IJNS4_10UnderscoreES10_S10_EEEEENS4_13SM90_TMA_LOADENS4_14ComposedLayoutINS4_7SwizzleILi1ELi4ELi3EEENS4_18smem_ptr_flag_bitsILi16EEENSU_INS5_IJNSA_ILi8EEESH_EEENS5_IJSH_SB_EEEEEEEvNS4_8identityES13_S1D_vS1E_EENS_8epilogue10collective6detail29Sm90TmaWarpSpecializedAdapterINS1H_15DefaultEpilogueISJ_SK_SK_NS1G_6thread17LinearCombinationISJ_Li1EffLNS1L_9ScaleType4KindE0ELNS_15FloatRoundStyleE2ESJ_EENS1_15EpilogueDefaultEEEEEvvEEEEvNT_6ParamsE:
[----:B------:R-:W0:Y:S01]  /*0000*/  LDC R1, c[0x0][0x28] ;  /* 0x00000a00ff017b82 */ /* 0x000e220000000800 */
[----:B------:R-:W1:Y:S01]  /*0010*/  S2R R18, SR_TID.X ;  /* 0x0000000000127919 */ /* 0x000e620000002100 */
[----:B------:R-:W-:Y:S01]  /*0020*/  ELECT P0, URZ, PT ;  /* 0x00000000003f782f */ /* 0x000fe20003800000 */
[----:B------:R-:W-:Y:S01]  /*0030*/  BSSY B0, `(.L_x_0) ;  /* 0x000000f000007945 */ /* 0x000fe20003800000 */
[--C-:B-1----:R-:W-:Y:S02]  /*0040*/  SHF.R.U32.HI R0, RZ, 0x5, R18.reuse ;  /* 0x00000005ff007819 */ /* 0x102fe40000011612 */
[----:B------:R-:W-:-:S03]  /*0050*/  SHF.R.U32.HI R22, RZ, 0x7, R18 ;  /* 0x00000007ff167819 */ /* 0x000fc60000011612 */
[----:B------:R-:W1:Y:S04]  /*0060*/  SHFL.IDX PT, R5, R0, RZ, 0x1f ;  /* 0x00001fff00057589 */ /* 0x000e6800000e0000 */
[----:B------:R2:W3:Y:S01]  /*0070*/  SHFL.IDX PT, R8, R22, RZ, 0x1f ;  /* 0x00001fff16087589 */ /* 0x0004e200000e0000 */
[----:B-1----:R-:W-:-:S13]  /*0080*/  ISETP.NE.OR P0, PT, R5, RZ, !P0 ;  /* 0x000000ff0500720c */ /* 0x002fda0004705670 */
[----:B0-23--:R-:W-:Y:S05]  /*0090*/  @P0 BRA `(.L_x_1) ;  /* 0x0000000000200947 */ /* 0x00dfea0003800000 */
[----:B------:R-:W-:Y:S02]  /*00a0*/  ULDC.64 UR4, c[0x0][0x198] ;  /* 0x0000660000047ab9 */ /* 0x000fe40000000a00 */
[----:B------:R-:W-:Y:S02]  /*00b0*/  UIADD3 UR6, UP0, UR4, 0xf0, URZ ;  /* 0x000000f004067890 */ /* 0x000fe4000ff1e03f */
[----:B------:R-:W-:Y:S02]  /*00c0*/  UIADD3 UR4, UP1, UR4, 0x1f0, URZ ;  /* 0x000001f004047890 */ /* 0x000fe4000ff3e03f */
[----:B------:R-:W-:Y:S02]  /*00d0*/  UIADD3.X UR7, URZ, UR5, URZ, UP0, !UPT ;  /* 0x000000053f077290 */ /* 0x000fe400087fe43f */
[----:B------:R-:W-:-:S07]  /*00e0*/  UIADD3.X UR5, URZ, UR5, URZ, UP1, !UPT ;  /* 0x000000053f057290 */ /* 0x000fce0008ffe43f */
[----:B------:R0:W-:Y:S02]  /*00f0*/  UTMACCTL.PF [UR6] ;  /* 0x00000000060079b9 */ /* 0x0001e40008040000 */
[----:B------:R0:W-:Y:S02]  /*0100*/  UTMACCTL.PF [UR4] ;  /* 0x00000000040079b9 */ /* 0x0001e40008040000 */
[----:B0-----:R-:W-:Y:S01]  /*0110*/  NOP ;  /* 0x0000000000007918 */ /* 0x001fe20000000000 */
.L_x_1:
[----:B------:R-:W-:Y:S05]  /*0120*/  BSYNC B0 ;  /* 0x0000000000007941 */ /* 0x000fea0003800000 */
.L_x_0:
[----:B------:R-:W0:Y:S02]  /*0130*/  SHFL.IDX PT, R2, R0, RZ, 0x1f ;  /* 0x00001fff00027589 */ /* 0x000e2400000e0000 */
[----:B0-----:R-:W-:-:S13]  /*0140*/  ISETP.NE.AND P0, PT, R2, RZ, PT ;  /* 0x000000ff0200720c */ /* 0x001fda0003f05270 */
[----:B------:R-:W-:Y:S05]  /*0150*/  @P0 BRA `(.L_x_2) ;  /* 0x0000000400340947 */ /* 0x000fea0003800000 */
[----:B------:R-:W-:Y:S01]  /*0160*/  ELECT P0, URZ, PT ;  /* 0x00000000003f782f */ /* 0x000fe20003800000 */
[----:B------:R-:W-:-:S12]  /*0170*/  BSSY B0, `(.L_x_2) ;  /* 0x000004b000007945 */ /* 0x000fd80003800000 */
[----:B------:R-:W-:Y:S05]  /*0180*/  @!P0 BRA `(.L_x_3) ;  /* 0x0000000400248947 */ /* 0x000fea0003800000 */
[----:B------:R-:W0:Y:S01]  /*0190*/  S2UR UR8, SR_CgaCtaId ;  /* 0x00000000000879c3 */ /* 0x000e220000008800 */
[----:B------:R-:W-:Y:S01]  /*01a0*/  UMOV UR4, 0x400 ;  /* 0x0000040000047882 */ /* 0x000fe20000000000 */
[----:B------:R-:W-:Y:S01]  /*01b0*/  UMOV UR5, 0x1 ;  /* 0x0000000100057882 */ /* 0x000fe20000000000 */
[----:B------:R-:W-:Y:S02]  /*01c0*/  UMOV UR6, 0x100 ;  /* 0x0000010000067882 */ /* 0x000fe40000000000 */
[----:B------:R-:W-:-:S04]  /*01d0*/  UIADD3 UR6, -UR6, 0x100000, URZ ;  /* 0x0010000006067890 */ /* 0x000fc8000fffe13f */
[----:B------:R-:W-:Y:S02]  /*01e0*/  USHF.L.U32 UR7, UR6, 0xb, URZ ;  /* 0x0000000b06077899 */ /* 0x000fe4000800063f */
[----:B------:R-:W-:Y:S02]  /*01f0*/  USHF.L.U32 UR6, UR6, 0x1, URZ ;  /* 0x0000000106067899 */ /* 0x000fe4000800063f */
[----:B0-----:R-:W-:Y:S02]  /*0200*/  ULEA UR8, UR8, UR4, 0x18 ;  /* 0x0000000408087291 */ /* 0x001fe4000f8ec03f */
[----:B------:R-:W-:-:S04]  /*0210*/  UIADD3 UR4, -UR5, 0x100000, URZ ;  /* 0x0010000005047890 */ /* 0x000fc8000fffe13f */
[----:B------:R-:W-:Y:S02]  /*0220*/  USHF.L.U32 UR5, UR4, 0xb, URZ ;  /* 0x0000000b04057899 */ /* 0x000fe4000800063f */
[----:B------:R-:W-:Y:S01]  /*0230*/  USHF.L.U32 UR4, UR4, 0x1, URZ ;  /* 0x0000000104047899 */ /* 0x000fe2000800063f */
[----:B------:R-:W0:Y:S11]  /*0240*/  FENCE.VIEW.ASYNC.S ;  /* 0x00000000000073c6 */ /* 0x000e360000000000 */
[----:B0-----:R0:W1:Y:S01]  /*0250*/  SYNCS.EXCH.64 URZ, [UR8], UR4 ;  /* 0x00000004083f75b2 */ /* 0x0010620008000100 */
[----:B------:R0:W2:Y:S01]  /*0260*/  SYNCS.EXCH.64 URZ, [UR8+0xf0], UR6 ;  /* 0x0000f006083f75b2 */ /* 0x0000a20008000100 */
[----:B------:R0:W3:Y:S01]  /*0270*/  SYNCS.EXCH.64 URZ, [UR8+0x8], UR4 ;  /* 0x00000804083f75b2 */ /* 0x0000e20008000100 */
[----:B------:R0:W4:Y:S01]  /*0280*/  SYNCS.EXCH.64 URZ, [UR8+0xf8], UR6 ;  /* 0x0000f806083f75b2 */ /* 0x0001220008000100 */
[----:B------:R0:W0:Y:S01]  /*0290*/  SYNCS.EXCH.64 URZ, [UR8+0x10], UR4 ;  /* 0x00001004083f75b2 */ /* 0x0000220008000100 */
        /* <DEDUP_REMOVED lines=55> */
[----:B-1234-:R-:W-:Y:S01]  /*0610*/  NOP ;  /* 0x0000000000007918 */ /* 0x01efe20000000000 */
.L_x_3:
[----:B0-----:R-:W-:Y:S05]  /*0620*/  BSYNC B0 ;  /* 0x0000000000007941 */ /* 0x001fea0003800000 */
.L_x_2:
[----:B------:R-:W0:Y:S01]  /*0630*/  SHFL.IDX PT, R0, R0, RZ, 0x1f ;  /* 0x00001fff00007589 */ /* 0x000e2200000e0000 */
[----:B------:R-:W-:Y:S01]  /*0640*/  ELECT P0, URZ, PT ;  /* 0x00000000003f782f */ /* 0x000fe20003800000 */
[----:B------:R-:W1:Y:S01]  /*0650*/  LDC R2, c[0x0][0x65c] ;  /* 0x00019700ff027b82 */ /* 0x000e620000000800 */
[----:B------:R-:W-:Y:S01]  /*0660*/  SHF.R.S32.HI R6, RZ, 0x1f, R5 ;  /* 0x0000001fff067819 */ /* 0x000fe20000011405 */
[----:B------:R-:W2:Y:S01]  /*0670*/  S2R R3, SR_CTAID.Y ;  /* 0x0000000000037919 */ /* 0x000ea20000002600 */
[----:B------:R-:W-:Y:S01]  /*0680*/  UMOV UR4, 0x20 ;  /* 0x0000002000047882 */ /* 0x000fe20000000000 */
[----:B------:R-:W-:Y:S01]  /*0690*/  ISETP.NE.AND P2, PT, R8, RZ, PT ;  /* 0x000000ff0800720c */ /* 0x000fe20003f45270 */
[----:B------:R-:W-:Y:S01]  /*06a0*/  NOP ;  /* 0x0000000000007918 */ /* 0x000fe20000000000 */
[----:B------:R-:W3:Y:S01]  /*06b0*/  S2R R4, SR_CTAID.X ;  /* 0x0000000000047919 */ /* 0x000ee20000002500 */
[----:B------:R-:W-:Y:S01]  /*06c0*/  LEA.HI R6, R6, R5, RZ, 0x2 ;  /* 0x0000000506067211 */ /* 0x000fe200078f10ff */
[----:B------:R-:W-:Y:S01]  /*06d0*/  NOP ;  /* 0x0000000000007918 */ /* 0x000fe20000000000 */
[----:B0-----:R-:W-:-:S02]  /*06e0*/  ISETP.NE.OR P0, PT, R0, RZ, !P0 ;  /* 0x000000ff0000720c */ /* 0x001fc40004705670 */
[----:B-1----:R-:W-:-:S04]  /*06f0*/  ISETP.NE.AND P3, PT, R2, 0x1, PT ;  /* 0x000000010200780c */ /* 0x002fc80003f65270 */
[----:B------:R-:W-:Y:S02]  /*0700*/  P2R R0, PR, RZ, 0x8 ;  /* 0x00000008ff007803 */ /* 0x000fe40000000000 */
[----:B------:R-:W-:-:S05]  /*0710*/  LOP3.LUT R0, R6, 0xfffffffc, RZ, 0xc0, !PT ;  /* 0xfffffffc06007812 */ /* 0x000fca00078ec0ff */
[----:B------:R-:W-:Y:S01]  /*0720*/  VOTEU.ALL UP0, P0 ;  /* 0x00000000003f7886 */ /* 0x000fe20000000000 */
[----:B------:R-:W-:Y:S01]  /*0730*/  IMAD.IADD R0, R5, 0x1, -R0 ;  /* 0x0000000105007824 */ /* 0x000fe200078e0a00 */
[----:B------:R-:W3:Y:S01]  /*0740*/  @P3 LDC R17, c[0x0][0x10] ;  /* 0x00000400ff113b82 */ /* 0x000ee20000000800 */
[----:B------:R-:W-:Y:S01]  /*0750*/  VOTEU.ALL UP1, P0 ;  /* 0x00000000003f7886 */ /* 0x000fe20000020000 */
[----:B--2---:R-:W-:Y:S01]  /*0760*/  @P3 IMAD.MOV.U32 R6, RZ, RZ, R3 ;  /* 0x000000ffff063224 */ /* 0x004fe200078e0003 */
[----:B------:R-:W-:Y:S01]  /*0770*/  @!UP0 UMOV UR6, 0x400 ;  /* 0x0000040000068882 */ /* 0x000fe20000000000 */
[----:B------:R-:W-:-:S04]  /*0780*/  @!UP0 UIADD3 UR4, -UR4, 0x100000, URZ ;  /* 0x0010000004048890 */ /* 0x000fc8000fffe13f */
[----:B------:R-:W-:Y:S02]  /*0790*/  @!UP0 USHF.L.U32 UR5, UR4, 0xb, URZ ;  /* 0x0000000b04058899 */ /* 0x000fe4000800063f */
[----:B------:R-:W-:Y:S01]  /*07a0*/  @!UP0 USHF.L.U32 UR4, UR4, 0x1, URZ ;  /* 0x0000000104048899 */ /* 0x000fe2000800063f */
[----:B------:R-:W-:Y:S02]  /*07b0*/  @P3 IMAD.MOV.U32 R7, RZ, RZ, RZ ;  /* 0x000000ffff073224 */ /* 0x000fe400078e00ff */
[----:B------:R-:W-:Y:S01]  /*07c0*/  IMAD.MOV.U32 R5, RZ, RZ, RZ ;  /* 0x000000ffff057224 */ /* 0x000fe200078e00ff */
[----:B------:R-:W0:Y:S01]  /*07d0*/  @!UP0 S2UR UR7, SR_CgaCtaId ;  /* 0x00000000000789c3 */ /* 0x000e220000008800 */
[----:B------:R-:W-:-:S07]  /*07e0*/  @P3 IMAD.MOV.U32 R11, RZ, RZ, RZ ;  /* 0x000000ffff0b3224 */ /* 0x000fce00078e00ff */
[----:B------:R-:W1:Y:S01]  /*07f0*/  @!P3 LDC R9, c[0x0][0xc] ;  /* 0x00000300ff09bb82 */ /* 0x000e620000000800 */
[----:B---3--:R-:W-:-:S04]  /*0800*/  @P3 IMAD.WIDE.U32 R16, R4, R17, R6 ;  /* 0x0000001104103225 */ /* 0x008fc800078e0006 */
[----:B------:R-:W-:Y:S01]  /*0810*/  @P3 IMAD.IADD R17, R17, 0x1, R11 ;  /* 0x0000000111113824 */ /* 0x000fe200078e020b */
[----:B0-----:R-:W-:Y:S01]  /*0820*/  @!UP0 ULEA UR6, UR7, UR6, 0x18 ;  /* 0x0000000607068291 */ /* 0x001fe2000f8ec03f */
[----:B------:R-:W-:Y:S01]  /*0830*/  VOTEU.ALL UP0, P0 ;  /* 0x00000000003f7886 */ /* 0x000fe20000000000 */
[----:B------:R-:W-:-:S04]  /*0840*/  ISETP.NE.AND P0, PT, R0, 0x3, PT ;  /* 0x000000030000780c */ /* 0x000fc80003f05270 */
[----:B------:R-:W-:Y:S01]  /*0850*/  ISETP.EQ.OR P0, PT, R0, RZ, !P0 ;  /* 0x000000ff0000720c */ /* 0x000fe20004702670 */
[----:B-1----:R-:W-:-:S03]  /*0860*/  @!P3 IMAD.WIDE.U32 R6, R9, R3, R4 ;  /* 0x000000030906b225 */ /* 0x002fc600078e0004 */
[C---:B------:R-:W-:Y:S01]  /*0870*/  ISETP.EQ.AND P0, PT, R8.reuse, RZ, P0 ;  /* 0x000000ff0800720c */ /* 0x040fe20000702270 */
[----:B------:R-:W-:Y:S01]  /*0880*/  VIADD R8, R8, 0xffffffff ;  /* 0xffffffff08087836 */ /* 0x000fe20000000000 */
[----:B------:R-:W0:Y:S02]  /*0890*/  FENCE.VIEW.ASYNC.S ;  /* 0x00000000000073c6 */ /* 0x000e240000000000 */
[----:B0-----:R0:W1:Y:S01]  /*08a0*/  @!UP0 SYNCS.EXCH.64 URZ, [UR6+0x1f0], UR4 ;  /* 0x0001f004063f85b2 */ /* 0x0010620008000100 */
[----:B------:R-:W-:Y:S01]  /*08b0*/  @!P3 IMAD.MOV.U32 R16, RZ, RZ, R6 ;  /* 0x000000ffff10b224 */ /* 0x000fe200078e0006 */
[----:B------:R-:W-:Y:S01]  /*08c0*/  SEL R19, RZ, 0x1, !P0 ;  /* 0x00000001ff137807 */ /* 0x000fe20004000000 */
[----:B------:R-:W-:Y:S01]  /*08d0*/  @!P3 IMAD.MOV.U32 R17, RZ, RZ, R7 ;  /* 0x000000ffff11b224 */ /* 0x000fe200078e0007 */
[----:B------:R-:W-:-:S04]  /*08e0*/  ISETP.GE.U32.AND P1, PT, R8, 0x2, PT ;  /* 0x000000020800780c */ /* 0x000fc80003f26070 */
[----:B------:R-:W-:Y:S01]  /*08f0*/  SEL R19, R19, 0x2, P1 ;  /* 0x0000000213137807 */ /* 0x000fe20000800000 */
[----:B------:R0:W1:Y:S01]  /*0900*/  @!UP1 SYNCS.EXCH.64 URZ, [UR6+0x1f8], UR4 ;  /* 0x0001f804063f95b2 */ /* 0x0000620008000100 */
[----:B------:R-:W-:Y:S01]  /*0910*/  NOP ;  /* 0x0000000000007918 */ /* 0x000fe20000000000 */
[----:B-1----:R-:W-:Y:S06]  /*0920*/  BAR.SYNC.DEFER_BLOCKING 0x0 ;  /* 0x0000000000007b1d */ /* 0x002fec0000010000 */
[----:B------:R-:W-:Y:S05]  /*0930*/  @!P2 BRA `(.L_x_4) ;  /* 0x000000500054a947 */ /* 0x000fea0003800000 */
[----:B------:R-:W-:-:S13]  /*0940*/  ISETP.GT.U32.AND P0, PT, R8, 0x1, PT ;  /* 0x000000010800780c */ /* 0x000fda0003f04070 */
[----:B0-----:R-:W-:Y:S05]  /*0950*/  @P0 EXIT ;  /* 0x000000000000094d */ /* 0x001fea0003800000 */
[----:B------:R-:W-:Y:S01]  /*0960*/  ULDC.64 UR4, c[0x0][0x650] ;  /* 0x0001940000047ab9 */ /* 0x000fe20000000a00 */
[----:B------:R-:W-:Y:S01]  /*0970*/  PRMT R0, RZ, 0x7610, R0 ;  /* 0x00007610ff007816 */ /* 0x000fe20000000000 */
[----:B------:R-:W-:Y:S01]  /*0980*/  IMAD.MOV.U32 R77, RZ, RZ, -0x1 ;  /* 0xffffffffff4d7424 */ /* 0x000fe200078e00ff */
[----:B------:R-:W-:Y:S01]  /*0990*/  ISETP.GE.U32.AND P0, PT, R16, UR4, PT ;  /* 0x0000000410007c0c */ /* 0x000fe2000bf06070 */
[----:B------:R-:W-:Y:S02]  /*09a0*/  IMAD.MOV.U32 R75, RZ, RZ, -0x1 ;  /* 0xffffffffff4b7424 */ /* 0x000fe400078e00ff */
[----:B------:R-:W-:Y:S01]  /*09b0*/  IMAD.MOV.U32 R23, RZ, RZ, -0x1 ;  /* 0xffffffffff177424 */ /* 0x000fe200078e00ff */
[----:B------:R-:W-:-:S13]  /*09c0*/  ISETP.GE.U32.AND.EX P0, PT, R17, UR5, PT, P0 ;  /* 0x0000000511007c0c */ /* 0x000fda000bf06100 */
[----:B------:R-:W-:Y:S05]  /*09d0*/  @P0 BRA `(.L_x_5) ;  /* 0x0000000400540947 */ /* 0x000fea0003800000 */
[----:B------:R-:W0:Y:S01]  /*09e0*/  LDC.64 R14, c[0x0][0x628] ;  /* 0x00018a00ff0e7b82 */ /* 0x000e220000000a00 */
[----:B------:R-:W-:Y:S02]  /*09f0*/  IMAD.MOV.U32 R6, RZ, RZ, R16 ;  /* 0x000000ffff067224 */ /* 0x000fe400078e0010 */
[----:B------:R-:W-:-:S05]  /*0a00*/  IMAD.MOV.U32 R7, RZ, RZ, R17 ;  /* 0x000000ffff077224 */ /* 0x000fca00078e0011 */
[----:B------:R-:W1:Y:S08]  /*0a10*/  LDC R0, c[0x0][0x630] ;  /* 0x00018c00ff007b82 */ /* 0x000e700000000800 */
[----:B------:R-:W2:Y:S01]  /*0a20*/  LDC.64 R20, c[0x0][0x620] ;  /* 0x00018800ff147b82 */ /* 0x000ea20000000a00 */
[----:B0-----:R-:W-:-:S04]  /*0a30*/  ISETP.NE.U32.AND P0, PT, R14, RZ, PT ;  /* 0x000000ff0e00720c */ /* 0x001fc80003f05070 */
[----:B------:R-:W-:-:S13]  /*0a40*/  ISETP.NE.AND.EX P0, PT, R15, RZ, PT, P0 ;  /* 0x000000ff0f00720c */ /* 0x000fda0003f05300 */
[----:B-12---:R-:W-:Y:S05]  /*0a50*/  @!P0 BRA `(.L_x_6) ;  /* 0x0000000000288947 */ /* 0x006fea0003800000 */
[----:B------:R-:W0:Y:S02]  /*0a60*/  LDC R11, c[0x0][0x634] ;  /* 0x00018d00ff0b7b82 */ /* 0x000e240000000800 */
[----:B0-----:R-:W-:-:S05]  /*0a70*/  IADD3 R11, P0, R16, R11, RZ ;  /* 0x0000000b100b7210 */ /* 0x001fca0007f1e0ff */
[----:B------:R-:W-:-:S04]  /*0a80*/  IMAD.X R13, RZ, RZ, R17, P0 ;  /* 0x000000ffff0d7224 */ /* 0x000fc800000e0611 */
[----:B------:R-:W-:-:S04]  /*0a90*/  IMAD.WIDE.U32 R6, R13, R14, RZ ;  /* 0x0000000e0d067225 */ /* 0x000fc800078e00ff */
[----:B------:R-:W-:-:S04]  /*0aa0*/  IMAD.WIDE.U32 R8, P0, R11, R15, R6 ;  /* 0x0000000f0b087225 */ /* 0x000fc80007800006 */
[----:B------:R-:W-:-:S04]  /*0ab0*/  IMAD.WIDE.U32 R6, R11, R14, RZ ;  /* 0x0000000e0b067225 */ /* 0x000fc800078e00ff */
[----:B------:R-:W-:Y:S01]  /*0ac0*/  IMAD.X R11, RZ, RZ, RZ, P0 ;  /* 0x000000ffff0b7224 */ /* 0x000fe200000e06ff */
[----:B------:R-:W-:Y:S01]  /*0ad0*/  IADD3 RZ, P0, R7, R8, RZ ;  /* 0x0000000807ff7210 */ /* 0x000fe20007f1e0ff */
[----:B------:R-:W-:-:S04]  /*0ae0*/  IMAD.MOV.U32 R10, RZ, RZ, R9 ;  /* 0x000000ffff0a7224 */ /* 0x000fc800078e0009 */
[----:B------:R-:W-:-:S08]  /*0af0*/  IMAD.WIDE.U32.X R6, R13, R15, R10, P0 ;  /* 0x0000000f0d067225 */ /* 0x000fd000000e040a */
.L_x_6:
[-CC-:B------:R-:W-:Y:S01]  /*0b00*/  SHF.R.U64 R23, R6, R0.reuse, R7.reuse ;  /* 0x0000000006177219 */ /* 0x180fe20000001207 */
[----:B------:R-:W0:Y:S01]  /*0b10*/  LDC R10, c[0x0][0x618] ;  /* 0x00018600ff0a7b82 */ /* 0x000e220000000800 */
[----:B------:R-:W-:Y:S01]  /*0b20*/  SHF.R.U32.HI R5, RZ, R0, R7 ;  /* 0x00000000ff057219 */ /* 0x000fe20000011607 */
[----:B------:R-:W-:Y:S01]  /*0b30*/  ULDC UR4, c[0x0][0x150] ;  /* 0x0000540000047ab9 */ /* 0x000fe20000000800 */
[----:B------:R-:W-:Y:S02]  /*0b40*/  IADD3 R9, P0, RZ, -R23, RZ ;  /* 0x80000017ff097210 */ /* 0x000fe40007f1e0ff */
[----:B------:R-:W-:-:S03]  /*0b50*/  I2FP.F32.U32 R0, R4 ;  /* 0x0000000400007245 */ /* 0x000fc60000201000 */
[----:B------:R-:W1:Y:S01]  /*0b60*/  LDC.64 R28, c[0x0][0x640] ;  /* 0x00019000ff1c7b82 */ /* 0x000e620000000a00 */
[----:B------:R-:W-:Y:S02]  /*0b70*/  IMAD.X R11, RZ, RZ, ~R5, P0 ;  /* 0x000000ffff0b7224 */ /* 0x000fe400000e0e05 */
[----:B------:R-:W-:Y:S01]  /*0b80*/  FMUL R0, R0, UR4 ;  /* 0x0000000400007c20 */ /* 0x000fe20008400000 */
[----:B------:R-:W-:Y:S01]  /*0b90*/  IMAD.WIDE.U32 R6, R9, R20, R16 ;  /* 0x0000001409067225 */ /* 0x000fe200078e0010 */
[----:B------:R-:W-:-:S03]  /*0ba0*/  ULDC UR4, c[0x0][0x154] ;  /* 0x0000550000047ab9 */ /* 0x000fc60000000800 */
[----:B------:R-:W-:Y:S01]  /*0bb0*/  IMAD R8, R11, R20, RZ ;  /* 0x000000140b087224 */ /* 0x000fe200078e02ff */
[----:B------:R-:W2:Y:S01]  /*0bc0*/  LDC R5, c[0x0][0x144] ;  /* 0x00005100ff057b82 */ /* 0x000ea20000000800 */
[----:B------:R-:W3:Y:S02]  /*0bd0*/  F2I.U32.TRUNC.NTZ R0, R0 ;  /* 0x0000000000007305 */ /* 0x000ee4000020f000 */
[----:B------:R-:W-:-:S04]  /*0be0*/  IMAD R9, R9, R21, R8 ;  /* 0x0000001509097224 */ /* 0x000fc800078e0208 */
[----:B------:R-:W-:Y:S01]  /*0bf0*/  IMAD.IADD R7, R7, 0x1, R9 ;  /* 0x0000000107077824 */ /* 0x000fe200078e0209 */
[----:B------:R-:W4:Y:S01]  /*0c00*/  LDC R12, c[0x0][0x608] ;  /* 0x00018200ff0c7b82 */ /* 0x000f220000000800 */
[----:B------:R-:W-:-:S03]  /*0c10*/  IMAD.MOV.U32 R9, RZ, RZ, -0x1 ;  /* 0xffffffffff097424 */ /* 0x000fc600078e00ff */
[-CC-:B0-----:R-:W-:Y:S02]  /*0c20*/  SHF.R.U64 R20, R6, R10.reuse, R7.reuse ;  /* 0x0000000a06147219 */ /* 0x181fe40000001207 */
[----:B------:R-:W-:Y:S02]  /*0c30*/  I2FP.F32.U32 R6, R3 ;  /* 0x0000000300067245 */ /* 0x000fe40000201000 */
[----:B------:R-:W0:Y:S01]  /*0c40*/  LDC R26, c[0x0][0x658] ;  /* 0x00019600ff1a7b82 */ /* 0x000e220000000800 */
[----:B-1----:R-:W-:Y:S01]  /*0c50*/  ISETP.NE.U32.AND P0, PT, R28, RZ, PT ;  /* 0x000000ff1c00720c */ /* 0x002fe20003f05070 */
[----:B---3--:R-:W-:Y:S01]  /*0c60*/  IMAD.MOV R8, RZ, RZ, -R0 ;  /* 0x000000ffff087224 */ /* 0x008fe200078e0a00 */
[----:B------:R-:W-:Y:S01]  /*0c70*/  SHF.R.U32.HI R7, RZ, R10, R7 ;  /* 0x0000000aff077219 */ /* 0x000fe20000011607 */
[----:B------:R-:W-:Y:S01]  /*0c80*/  FMUL R6, R6, UR4 ;  /* 0x0000000406067c20 */ /* 0x000fe20008400000 */
[----:B------:R-:W-:-:S03]  /*0c90*/  ISETP.NE.AND.EX P0, PT, R29, RZ, PT, P0 ;  /* 0x000000ff1d00720c */ /* 0x000fc60003f05300 */
[----:B------:R-:W1:Y:S01]  /*0ca0*/  LDC R14, c[0x0][0x148] ;  /* 0x00005200ff0e7b82 */ /* 0x000e620000000800 */
[----:B--2---:R-:W-:-:S07]  /*0cb0*/  IMAD R0, R5, R8, R4 ;  /* 0x0000000805007224 */ /* 0x004fce00078e0204 */
[----:B------:R-:W2:Y:S01]  /*0cc0*/  LDC R24, c[0x0][0x600] ;  /* 0x00018000ff187b82 */ /* 0x000ea20000000800 */
[-CC-:B----4-:R-:W-:Y:S02]  /*0cd0*/  SHF.R.U64 R30, R20, R12.reuse, R7.reuse ;  /* 0x0000000c141e7219 */ /* 0x190fe40000001207 */
[----:B------:R-:W-:Y:S01]  /*0ce0*/  SHF.R.U32.HI R5, RZ, R12, R7 ;  /* 0x0000000cff057219 */ /* 0x000fe20000011607 */
[----:B------:R-:W-:Y:S01]  /*0cf0*/  IMAD.MOV.U32 R7, RZ, RZ, 0x1 ;  /* 0x00000001ff077424 */ /* 0x000fe200078e00ff */
[----:B------:R3:W4:Y:S03]  /*0d00*/  F2I.U32.TRUNC.NTZ R12, R6 ;  /* 0x00000006000c7305 */ /* 0x000726000020f000 */
[----:B------:R-:W1:Y:S01]  /*0d10*/  LDC R15, c[0x0][0x648] ;  /* 0x00019200ff0f7b82 */ /* 0x000e620000000800 */
[-C--:B0-----:R-:W-:Y:S02]  /*0d20*/  SHF.L.U32 R4, R9, R26.reuse, RZ ;  /* 0x0000001a09047219 */ /* 0x081fe400000006ff */
[----:B------:R-:W-:-:S02]  /*0d30*/  SHF.R.U64 R32, R30, R26, R5 ;  /* 0x0000001a1e207219 */ /* 0x000fc40000001205 */
[----:B------:R-:W-:Y:S02]  /*0d40*/  LOP3.LUT R11, RZ, R4, RZ, 0x33, !PT ;  /* 0x00000004ff0b7212 */ /* 0x000fe400078e33ff */
[-C--:B------:R-:W-:Y:S01]  /*0d50*/  SHF.R.U32.HI R5, RZ, R26.reuse, R5 ;  /* 0x0000001aff057219 */ /* 0x080fe20000011605 */
[----:B------:R-:W0:Y:S01]  /*0d60*/  LDC R21, c[0x0][0x638] ;  /* 0x00018e00ff157b82 */ /* 0x000e220000000800 */
[----:B------:R-:W-:Y:S01]  /*0d70*/  SHF.L.U32 R10, R7, R26, RZ ;  /* 0x0000001a070a7219 */ /* 0x000fe200000006ff */
[----:B------:R-:W-:-:S06]  /*0d80*/  IMAD.MOV.U32 R4, RZ, RZ, R32 ;  /* 0x000000ffff047224 */ /* 0x000fcc00078e0020 */
[----:B------:R-:W0:Y:S01]  /*0d90*/  LDC R77, c[0x0][0x610] ;  /* 0x00018400ff4d7b82 */ /* 0x000e220000000800 */
[----:B---34-:R-:W-:Y:S05]  /*0da0*/  @!P0 BRA `(.L_x_7) ;  /* 0x0000000000288947 */ /* 0x018fea0003800000 */
[----:B------:R-:W3:Y:S02]  /*0db0*/  LDC R9, c[0x0][0x64c] ;  /* 0x00019300ff097b82 */ /* 0x000ee40000000800 */
[----:B---3--:R-:W-:-:S05]  /*0dc0*/  IADD3 R9, P0, R32, R9, RZ ;  /* 0x0000000920097210 */ /* 0x008fca0007f1e0ff */
        /* <DEDUP_REMOVED lines=8> */
.L_x_7:
[----:B-1----:R-:W-:Y:S01]  /*0e50*/  SHF.R.U64 R4, R4, R15, R5 ;  /* 0x0000000f04047219 */ /* 0x002fe20000001205 */
[----:B--2---:R-:W-:Y:S01]  /*0e60*/  VIADD R5, R24, 0xffffffff ;  /* 0xffffffff18057836 */ /* 0x004fe20000000000 */
[----:B------:R-:W-:Y:S01]  /*0e70*/  LOP3.LUT R11, R30, R11, RZ, 0xc0, !PT ;  /* 0x0000000b1e0b7212 */ /* 0x000fe200078ec0ff */
[----:B------:R-:W-:Y:S02]  /*0e80*/  IMAD.MOV R12, RZ, RZ, -R12 ;  /* 0x000000ffff0c7224 */ /* 0x000fe400078e0a0c */
[----:B------:R-:W-:Y:S02]  /*0e90*/  IMAD.MOV R6, RZ, RZ, -R4 ;  /* 0x000000ffff067224 */ /* 0x000fe400078e0a04 */
[----:B------:R-:W-:Y:S01]  /*0ea0*/  IMAD R11, R10, R4, R11 ;  /* 0x000000040a0b7224 */ /* 0x000fe200078e020b */
[----:B------:R-:W-:Y:S01]  /*0eb0*/  LOP3.LUT R4, R20, R5, RZ, 0xc0, !PT ;  /* 0x0000000514047212 */ /* 0x000fe200078ec0ff */
[----:B------:R-:W-:Y:S02]  /*0ec0*/  @P3 IMAD R0, R14, R12, R3 ;  /* 0x0000000c0e003224 */ /* 0x000fe400078e0203 */
[----:B0-----:R-:W-:-:S02]  /*0ed0*/  IMAD R3, R6, R21, R32 ;  /* 0x0000001506037224 */ /* 0x001fc400078e0220 */
[----:B------:R-:W-:Y:S02]  /*0ee0*/  IMAD R77, R11, R77, R0 ;  /* 0x0000004d0b4d7224 */ /* 0x000fe400078e0200 */
[----:B------:R-:W-:Y:S02]  /*0ef0*/  IMAD R4, R3, R24, R4 ;  /* 0x0000001803047224 */ /* 0x000fe400078e0204 */
[----:B------:R-:W-:-:S03]  /*0f00*/  IMAD.MOV.U32 R0, RZ, RZ, 0x1 ;  /* 0x00000001ff007424 */ /* 0x000fc600078e00ff */
[----:B------:R-:W-:Y:S02]  /*0f10*/  SEL R75, R4, R77, !P3 ;  /* 0x0000004d044b7207 */ /* 0x000fe40005800000 */
[----:B------:R-:W-:-:S07]  /*0f20*/  SEL R77, R77, R4, !P3 ;  /* 0x000000044d4d7207 */ /* 0x000fce0005800000 */
.L_x_5:
[----:B------:R-:W-:-:S08]  /*0f30*/  NOP ;  /* 0x0000000000007918 */ /* 0x000fd00000000000 */
[----:B------:R-:W0:Y:S02]  /*0f40*/  USETMAXREG.TRY_ALLOC.CTAPOOL UP0, 0xe8 ;  /* 0x000000e8000079c8 */ /* 0x000e240008000600 */
[----:B0-----:R-:W-:-:S13]  /*0f50*/  PLOP3.LUT P0, PT, PT, PT, UP0, 0x80, 0x0 ;  /* 0x000000000000781c */ /* 0x001fda0003f0f008 */
[----:B------:R-:W-:Y:S05]  /*0f60*/  @!P0 BRA `(.L_x_5) ;  /* 0xfffffffc00f08947 */ /* 0x000fea000383ffff */
[----:B------:R-:W-:Y:S01]  /*0f70*/  ULDC.64 UR4, c[0x0][0x598] ;  /* 0x0001660000047ab9 */ /* 0x000fe20000000a00 */
[----:B------:R-:W-:Y:S01]  /*0f80*/  ULDC.64 UR36, c[0x0][0x208] ;  /* 0x0000820000247ab9 */ /* 0x000fe20000000a00 */
[----:B------:R-:W-:-:S04]  /*0f90*/  ISETP.NE.U32.AND P0, PT, RZ, UR4, PT ;  /* 0x00000004ff007c0c */ /* 0x000fc8000bf05070 */
[----:B------:R-:W-:-:S13]  /*0fa0*/  ISETP.NE.AND.EX P0, PT, RZ, UR5, PT, P0 ;  /* 0x00000005ff007c0c */ /* 0x000fda000bf05300 */
[----:B------:R-:W-:Y:S05]  /*0fb0*/  @!P0 BRA `(.L_x_8) ;  /* 0x00000000001c8947 */ /* 0x000fea0003800000 */
[----:B------:R-:W0:Y:S02]  /*0fc0*/  LDC.64 R4, c[0x0][0x598] ;  /* 0x00016600ff047b82 */ /* 0x000e240000000a00 */
[----:B0-----:R-:W2:Y:S02]  /*0fd0*/  LDG.E.64 R4, desc[UR36][R4.64] ;  /* 0x0000002404047981 */ /* 0x001ea4000c1e1b00 */
[----:B--2---:R-:W-:-:S04]  /*0fe0*/  ISETP.NE.U32.AND P0, PT, R4, RZ, PT ;  /* 0x000000ff0400720c */ /* 0x004fc80003f05070 */
[----:B------:R-:W-:-:S13]  /*0ff0*/  ISETP.NE.AND.EX P0, PT, R5, RZ, PT, P0 ;  /* 0x000000ff0500720c */ /* 0x000fda0003f05300 */
[----:B------:R-:W-:Y:S05]  /*1000*/  @!P0 BRA `(.L_x_8) ;  /* 0x0000000000088947 */ /* 0x000fea0003800000 */
[----:B------:R0:W5:Y:S01]  /*1010*/  LD.E R72, desc[UR36][R4.64] ;  /* 0x0000002404487980 */ /* 0x000162000c101900 */
[----:B------:R-:W-:Y:S05]  /*1020*/  BRA `(.L_x_9) ;  /* 0x0000000000247947 */ /* 0x000fea0003800000 */
.L_x_8:
[----:B------:R-:W-:Y:S02]  /*1030*/  ULDC.64 UR4, c[0x0][0x588] ;  /* 0x0001620000047ab9 */ /* 0x000fe40000000a00 */
[----:B------:R-:W-:-:S04]  /*1040*/  ISETP.NE.U32.AND P0, PT, RZ, UR4, PT ;  /* 0x00000004ff007c0c */ /* 0x000fc8000bf05070 */
[----:B------:R-:W-:-:S13]  /*1050*/  ISETP.NE.AND.EX P0, PT, RZ, UR5, PT, P0 ;  /* 0x00000005ff007c0c */ /* 0x000fda000bf05300 */
[----:B------:R-:W-:Y:S05]  /*1060*/  @!P0 BRA `(.L_x_10) ;  /* 0x00000000000c8947 */ /* 0x000fea0003800000 */
[----:B------:R-:W0:Y:S02]  /*1070*/  LDC.64 R72, c[0x0][0x588] ;  /* 0x00016200ff487b82 */ /* 0x000e240000000a00 */
[----:B0-----:R1:W5:Y:S01]  /*1080*/  LDG.E R72, desc[UR36][R72.64] ;  /* 0x0000002448487981 */ /* 0x001362000c1e1900 */
[----:B------:R-:W-:Y:S05]  /*1090*/  BRA `(.L_x_9) ;  /* 0x0000000000087947 */ /* 0x000fea0003800000 */
.L_x_10:
[----:B------:R-:W-:Y:S02]  /*10a0*/  ULDC UR4, c[0x0][0x580] ;  /* 0x0001600000047ab9 */ /* 0x000fe40000000800 */
[----:B------:R-:W-:-:S07]  /*10b0*/  IMAD.U32 R72, RZ, RZ, UR4 ;  /* 0x00000004ff487e24 */ /* 0x000fce000f8e00ff */
.L_x_9:
[----:B------:R-:W-:Y:S02]  /*10c0*/  ULDC.64 UR4, c[0x0][0x5a0] ;  /* 0x0001680000047ab9 */ /* 0x000fe40000000a00 */
[----:B------:R-:W-:-:S04]  /*10d0*/  ISETP.NE.U32.AND P0, PT, RZ, UR4, PT ;  /* 0x00000004ff007c0c */ /* 0x000fc8000bf05070 */
[----:B------:R-:W-:-:S13]  /*10e0*/  ISETP.NE.AND.EX P0, PT, RZ, UR5, PT, P0 ;  /* 0x00000005ff007c0c */ /* 0x000fda000bf05300 */
[----:B------:R-:W-:Y:S05]  /*10f0*/  @!P0 BRA `(.L_x_11) ;  /* 0x00000000001c8947 */ /* 0x000fea0003800000 */
[----:B0-----:R-:W0:Y:S02]  /*1100*/  LDC.64 R4, c[0x0][0x5a0] ;  /* 0x00016800ff047b82 */ /* 0x001e240000000a00 */
[----:B0-----:R-:W2:Y:S02]  /*1110*/  LDG.E.64 R4, desc[UR36][R4.64] ;  /* 0x0000002404047981 */ /* 0x001ea4000c1e1b00 */
[----:B--2---:R-:W-:-:S04]  /*1120*/  ISETP.NE.U32.AND P0, PT, R4, RZ, PT ;  /* 0x000000ff0400720c */ /* 0x004fc80003f05070 */
[----:B------:R-:W-:-:S13]  /*1130*/  ISETP.NE.AND.EX P0, PT, R5, RZ, PT, P0 ;  /* 0x000000ff0500720c */ /* 0x000fda0003f05300 */
[----:B------:R-:W-:Y:S05]  /*1140*/  @!P0 BRA `(.L_x_11) ;  /* 0x0000000000088947 */ /* 0x000fea0003800000 */
[----:B-1----:R0:W5:Y:S01]  /*1150*/  LD.E R73, desc[UR36][R4.64] ;  /* 0x0000002404497980 */ /* 0x002162000c101900 */
[----:B------:R-:W-:Y:S05]  /*1160*/  BRA `(.L_x_12) ;  /* 0x0000000000247947 */ /* 0x000fea0003800000 */
.L_x_11:
[----:B------:R-:W-:Y:S02]  /*1170*/  ULDC.64 UR4, c[0x0][0x590] ;  /* 0x0001640000047ab9 */ /* 0x000fe40000000a00 */
[----:B------:R-:W-:-:S04]  /*1180*/  ISETP.NE.U32.AND P0, PT, RZ, UR4, PT ;  /* 0x00000004ff007c0c */ /* 0x000fc8000bf05070 */
[----:B------:R-:W-:-:S13]  /*1190*/  ISETP.NE.AND.EX P0, PT, RZ, UR5, PT, P0 ;  /* 0x00000005ff007c0c */ /* 0x000fda000bf05300 */
[----:B------:R-:W-:Y:S05]  /*11a0*/  @!P0 BRA `(.L_x_13) ;  /* 0x00000000000c8947 */ /* 0x000fea0003800000 */
[----:B0-----:R-:W1:Y:S02]  /*11b0*/  LDC.64 R4, c[0x0][0x590] ;  /* 0x00016400ff047b82 */ /* 0x001e640000000a00 */
[----:B-1----:R1:W5:Y:S01]  /*11c0*/  LDG.E R73, desc[UR36][R4.64] ;  /* 0x0000002404497981 */ /* 0x002362000c1e1900 */
[----:B------:R-:W-:Y:S05]  /*11d0*/  BRA `(.L_x_12) ;  /* 0x0000000000087947 */ /* 0x000fea0003800000 */
.L_x_13:
[----:B------:R-:W-:Y:S02]  /*11e0*/  ULDC UR4, c[0x0][0x584] ;  /* 0x0001610000047ab9 */ /* 0x000fe40000000800 */
[----:B-1----:R-:W-:-:S07]  /*11f0*/  IMAD.U32 R73, RZ, RZ, UR4 ;  /* 0x00000004ff497e24 */ /* 0x002fce000f8e00ff */
.L_x_12:
[----:B------:R-:W-:-:S13]  /*1200*/  LOP3.LUT P0, RZ, R0, 0xff, RZ, 0xc0, !PT ;  /* 0x000000ff00ff7812 */ /* 0x000fda000780c0ff */
[----:B------:R-:W-:Y:S05]  /*1210*/  @!P0 EXIT ;  /* 0x000000000000894d */ /* 0x000fea0003800000 */
[----:B------:R-:W-:Y:S01]  /*1220*/  ULDC UR4, c[0x0][0x28c] ;  /* 0x0000a30000047ab9 */ /* 0x000fe20000000800 */
[----:B------:R-:W-:Y:S01]  /*1230*/  LOP3.LUT R90, R19, 0x1, RZ, 0xfc, !PT ;  /* 0x00000001135a7812 */ /* 0x000fe200078efcff */
[----:B------:R-:W-:Y:S01]  /*1240*/  UIADD3 UR4, UR4, 0xf, URZ ;  /* 0x0000000f04047890 */ /* 0x000fe2000fffe03f */
[----:B------:R-:W-:Y:S01]  /*1250*/  UMOV UR38, URZ ;  /* 0x0000003f00267c82 */ /* 0x000fe20008000000 */
[----:B------:R-:W-:Y:S02]  /*1260*/  UMOV UR39, URZ ;  /* 0x0000003f00277c82 */ /* 0x000fe40008000000 */
[----:B------:R-:W-:-:S04]  /*1270*/  USHF.R.S32.HI UR5, URZ, 0x1f, UR4 ;  /* 0x0000001f3f057899 */ /* 0x000fc80008011404 */
[----:B------:R-:W-:-:S04]  /*1280*/  ULEA.HI UR5, UR5, UR4, URZ, 0x4 ;  /* 0x0000000405057291 */ /* 0x000fc8000f8f203f */
[----:B------:R-:W-:-:S12]  /*1290*/  USHF.R.S32.HI UR40, URZ, 0x4, UR5 ;  /* 0x000000043f287899 */ /* 0x000fd80008011405 */
.L_x_125:
[----:B------:R-:W-:Y:S01]  /*12a0*/  LOP3.LUT R0, R18, 0x80, RZ, 0xc0, !PT ;  /* 0x0000008012007812 */ /* 0x000fe200078ec0ff */
[----:B--2---:R-:W2:Y:S01]  /*12b0*/  S2UR UR6, SR_CgaCtaId ;  /* 0x00000000000679c3 */ /* 0x004ea20000008800 */
[----:B------:R-:W-:Y:S02]  /*12c0*/  UMOV UR41, 0x400 ;  /* 0x0000040000297882 */ /* 0x000fe40000000000 */
[----:B------:R-:W-:-:S06]  /*12d0*/  SHF.R.U32.HI R0, RZ, 0x7, R0 ;  /* 0x00000007ff007819 */ /* 0x000fcc0000011600 */
[----:B---3--:R-:W3:Y:S01]  /*12e0*/  SHFL.IDX PT, R0, R0, RZ, 0x1f ;  /* 0x00001fff00007589 */ /* 0x008ee200000e0000 */
[----:B--2---:R-:W-:Y:S01]  /*12f0*/  ULEA UR41, UR6, UR41, 0x18 ;  /* 0x0000002906297291 */ /* 0x004fe2000f8ec03f */
[----:B---3--:R-:W-:-:S13]  /*1300*/  R2UR UR4, R0 ;  /* 0x00000000000472ca */ /* 0x008fda00000e0000 */
[----:B------:R-:W-:-:S04]  /*1310*/  ULEA.HI UR5, UR4, UR4, URZ, 0x1 ;  /* 0x0000000404057291 */ /* 0x000fc8000f8f083f */
[----:B------:R-:W-:-:S04]  /*1320*/  ULOP3.LUT UR5, UR5, 0x1ffffe, URZ, 0xc0, !UPT ;  /* 0x001ffffe05057892 */ /* 0x000fc8000f8ec03f */
[----:B------:R-:W-:-:S03]  /*1330*/  UIADD3 UR5, UR4, -UR5, URZ ;  /* 0x8000000504057290 */ /* 0x000fc6000fffe03f */
[----:B------:R-:W-:Y:S01]  /*1340*/  ULDC UR4, c[0x0][0x28c] ;  /* 0x0000a30000047ab9 */ /* 0x000fe20000000800 */
[----:B------:R-:W-:Y:S01]  /*1350*/  ULEA UR5, UR5, UR41, 0xb ;  /* 0x0000002905057291 */ /* 0x000fe2000f8e583f */
[----:B------:R-:W-:-:S03]  /*1360*/  ISETP.LT.AND P0, PT, RZ, UR4, PT ;  /* 0x00000004ff007c0c */ /* 0x000fc6000bf01270 */
[----:B------:R-:W-:-:S04]  /*1370*/  UIADD3 UR5, UR5, 0x300, URZ ;  /* 0x0000030005057890 */ /* 0x000fc8000fffe03f */
[----:B------:R-:W-:-:S04]  /*1380*/  USHF.R.U32.HI UR5, URZ, 0x4, UR5 ;  /* 0x000000043f057899 */ /* 0x000fc80008011605 */
[----:B------:R-:W-:-:S04]  /*1390*/  ULOP3.LUT UR5, UR5, 0x3fff, URZ, 0xc0, !UPT ;  /* 0x00003fff05057892 */ /* 0x000fc8000f8ec03f */
[----:B------:R-:W-:Y:S01]  /*13a0*/  ULOP3.LUT UR42, UR5, 0x10000, URZ, 0xfc, !UPT ;  /* 0x00010000052a7892 */ /* 0x000fe2000f8efc3f */
[----:B----45:R-:W-:Y:S11]  /*13b0*/  @P0 BRA `(.L_x_14) ;  /* 0x0000000000400947 */ /* 0x030ff60003800000 */
[----:B------:R-:W-:Y:S01]  /*13c0*/  MOV R0, 0x0 ;  /* 0x0000000000007802 */ /* 0x000fe20000000f00 */
[----:B------:R-:W-:Y:S01]  /*13d0*/  ULDC.64 UR4, c[0x4][0x68] ;  /* 0x01001a0000047ab9 */ /* 0x000fe20000000a00 */
[----:B------:R-:W-:Y:S01]  /*13e0*/  ULDC.64 UR6, c[0x4][0x8] ;  /* 0x0100020000067ab9 */ /* 0x000fe20000000a00 */
[----:B01----:R-:W-:Y:S01]  /*13f0*/  IMAD.U32 R4, RZ, RZ, UR4 ;  /* 0x00000004ff047e24 */ /* 0x003fe2000f8e00ff */
[----:B------:R0:W1:Y:S01]  /*1400*/  LDC.64 R14, c[0x4][R0] ;  /* 0x01000000000e7b82 */ /* 0x0000620000000a00 */
[----:B------:R-:W-:Y:S01]  /*1410*/  IMAD.U32 R5, RZ, RZ, UR5 ;  /* 0x00000005ff057e24 */ /* 0x000fe2000f8e00ff */
[----:B------:R-:W-:Y:S01]  /*1420*/  ULDC.64 UR4, c[0x4][0x70] ;  /* 0x01001c0000047ab9 */ /* 0x000fe20000000a00 */
[----:B------:R-:W-:Y:S02]  /*1430*/  IMAD.U32 R10, RZ, RZ, UR6 ;  /* 0x00000006ff0a7e24 */ /* 0x000fe4000f8e00ff */
[----:B------:R-:W-:Y:S02]  /*1440*/  IMAD.U32 R6, RZ, RZ, UR4 ;  /* 0x00000004ff067e24 */ /* 0x000fe4000f8e00ff */
[----:B------:R-:W-:-:S02]  /*1450*/  IMAD.U32 R7, RZ, RZ, UR5 ;  /* 0x00000005ff077e24 */ /* 0x000fc4000f8e00ff */
[----:B------:R-:W-:Y:S02]  /*1460*/  IMAD.U32 R11, RZ, RZ, UR7 ;  /* 0x00000007ff0b7e24 */ /* 0x000fe4000f8e00ff */
[----:B------:R-:W-:Y:S02]  /*1470*/  IMAD.MOV.U32 R8, RZ, RZ, 0x1e1 ;  /* 0x000001e1ff087424 */ /* 0x000fe400078e00ff */
[----:B------:R-:W-:Y:S02]  /*1480*/  IMAD.MOV.U32 R12, RZ, RZ, 0x1 ;  /* 0x00000001ff0c7424 */ /* 0x000fe400078e00ff */
[----:B0-----:R-:W-:-:S07]  /*1490*/  IMAD.MOV.U32 R13, RZ, RZ, RZ ;  /* 0x000000ffff0d7224 */ /* 0x001fce00078e00ff */
[----:B------:R-:W-:-:S07]  /*14a0*/  LEPC R20, `(.L_x_14) ;  /* 0x000000001014794e */ /* 0x000fce0000000000 */
[----:B-1---5:R-:W-:Y:S05]  /*14b0*/  CALL.ABS.NOINC R14 ;  /* 0x000000000e007343 */ /* 0x022fea0003c00000 */
.L_x_14:
[----:B------:R-:W-:-:S13]  /*14c0*/  ISETP.NE.AND P0, PT, R90, 0x3, PT ;  /* 0x000000035a00780c */ /* 0x000fda0003f05270 */
[----:B------:R-:W-:Y:S05]  /*14d0*/  @!P0 BRA `(.L_x_15) ;  /* 0x0000000000048947 */ /* 0x000fea0003800000 */
[----:B------:R-:W-:Y:S01]  /*14e0*/  BPT.TRAP 0x1 ;  /* 0x000000040000795c */ /* 0x000fe20000300000 */
.L_x_15:
[----:B------:R-:W-:Y:S02]  /*14f0*/  IMAD.U32 R3, RZ, RZ, UR39 ;  /* 0x00000027ff037e24 */ /* 0x000fe4000f8e00ff */
[----:B------:R-:W-:-:S03]  /*1500*/  IMAD.U32 R0, RZ, RZ, UR38 ;  /* 0x00000026ff007e24 */ /* 0x000fc6000f8e00ff */
[----:B------:R-:W-:Y:S02]  /*1510*/  LEA R3, R3, UR41, 0x3 ;  /* 0x0000002903037c11 */ /* 0x000fe4000f8e18ff */
[----:B------:R-:W-:-:S04]  /*1520*/  SHF.L.U32 R0, R0, 0x1f, RZ ;  /* 0x0000001f00007819 */ /* 0x000fc800000006ff */
[----:B------:R2:W3:Y:S01]  /*1530*/  SYNCS.PHASECHK.TRANS64.TRYWAIT P1, [R3+URZ], R0 ;  /* 0x00000000030075a7 */ /* 0x0004e2000802017f */
[----:B------:R-:W-:Y:S05]  /*1540*/  @!P0 BRA `(.L_x_16) ;  /* 0x0000000000048947 */ /* 0x000fea0003800000 */
[----:B------:R-:W-:Y:S01]  /*1550*/  BPT.TRAP 0x1 ;  /* 0x000000040000795c */ /* 0x000fe20000300000 */
.L_x_16:
[----:B---3--:R-:W-:Y:S05]  /*1560*/  @P1 BRA `(.L_x_17) ;  /* 0x0000000000081947 */ /* 0x008fea0003800000 */
[----:B------:R-:W3:Y:S02]  /*1570*/  SYNCS.PHASECHK.TRANS64.TRYWAIT P1, [R3+URZ], R0 ;  /* 0x00000000030075a7 */ /* 0x000ee4000802017f */
[----:B---3--:R-:W-:Y:S05]  /*1580*/  @!P1 BRA `(.L_x_18) ;  /* 0x0000006800749947 */ /* 0x008fea0003800000 */
.L_x_17:
[----:B------:R-:W-:-:S04]  /*1590*/  UISETP.LT.AND UP0, UPT, UR40, 0x1, UPT ;  /* 0x000000012800788c */ /* 0x000fc8000bf01270 */
[----:B------:R-:W-:-:S06]  /*15a0*/  USEL UR4, UR40, 0x1, UP0 ;  /* 0x0000000128047887 */ /* 0x000fcc0008000000 */
[----:B--23--:R-:W-:Y:S01]  /*15b0*/  IMAD.U32 R0, RZ, RZ, UR4 ;  /* 0x00000004ff007e24 */ /* 0x00cfe2000f8e00ff */
[----:B------:R-:W-:Y:S05]  /*15c0*/  WARPSYNC.ALL ;  /* 0x0000000000007948 */ /* 0x000fea0003800000 */
[----:B------:R-:W-:-:S04]  /*15d0*/  IADD3 R0, -R0, UR40, RZ ;  /* 0x0000002800007c10 */ /* 0x000fc8000fffe1ff */
[----:B------:R-:W-:Y:S01]  /*15e0*/  ISETP.GE.AND P1, PT, R0, 0x1, PT ;  /* 0x000000010000780c */ /* 0x000fe20003f26270 */
[----:B------:R-:W-:Y:S01]  /*15f0*/  UIADD3 UR4, UR41, 0x2d300, URZ ;  /* 0x0002d30029047890 */ /* 0x000fe2000fffe03f */
[----:B------:R-:W-:Y:S01]  /*1600*/  WARPGROUP.ARRIVE ;  /* 0x00000000000079c5 */ /* 0x000fe20000000000 */
[----:B------:R-:W-:Y:S02]  /*1610*/  UIMAD UR8, UR39, 0x180, UR42 ;  /* 0x00000180270878a4 */ /* 0x000fe4000f8e022a */
[----:B------:R-:W-:Y:S01]  /*1620*/  USHF.R.U32.HI UR4, URZ, 0x4, UR4 ;  /* 0x000000043f047899 */ /* 0x000fe20008011604 */
[----:B------:R-:W-:Y:S01]  /*1630*/  UMOV UR9, 0xc0000010 ;  /* 0xc000001000097882 */ /* 0x000fe20000000000 */
[----:B------:R-:W-:Y:S02]  /*1640*/  UMOV UR11, 0xc0000010 ;  /* 0xc0000010000b7882 */ /* 0x000fe40000000000 */
[----:B------:R-:W-:Y:S01]  /*1650*/  ULOP3.LUT UR4, UR4, 0x3fff, URZ, 0xc0, !UPT ;  /* 0x00003fff04047892 */ /* 0x000fe2000f8ec03f */
[----:B------:R-:W-:Y:S01]  /*1660*/  UMOV UR16, UR8 ;  /* 0x0000000800107c82 */ /* 0x000fe20008000000 */
[----:B------:R-:W-:-:S02]  /*1670*/  UMOV UR17, UR9 ;  /* 0x0000000900117c82 */ /* 0x000fc40008000000 */
[----:B------:R-:W-:Y:S01]  /*1680*/  ULOP3.LUT UR4, UR4, 0x10000, URZ, 0xfc, !UPT ;  /* 0x0001000004047892 */ /* 0x000fe2000f8efc3f */
[----:B------:R-:W-:Y:S01]  /*1690*/  UMOV UR19, 0xc0000010 ;  /* 0xc000001000137882 */ /* 0x000fe20000000000 */
[----:B------:R-:W-:Y:S02]  /*16a0*/  UMOV UR12, UR8 ;  /* 0x00000008000c7c82 */ /* 0x000fe40008000000 */
[----:B------:R-:W-:Y:S01]  /*16b0*/  UIMAD UR10, UR39, 0x60, UR4 ;  /* 0x00000060270a78a4 */ /* 0x000fe2000f8e0204 */
[----:B------:R-:W-:Y:S01]  /*16c0*/  UMOV UR13, UR9 ;  /* 0x00000009000d7c82 */ /* 0x000fe20008000000 */
[----:B------:R-:W-:Y:S02]  /*16d0*/  UMOV UR15, 0xc0000010 ;  /* 0xc0000010000f7882 */ /* 0x000fe40000000000 */
[----:B------:R-:W-:Y:S02]  /*16e0*/  UIADD3 UR18, UR10, 0x20, URZ ;  /* 0x000000200a127890 */ /* 0x000fe4000fffe03f */
[----:B------:R-:W-:-:S02]  /*16f0*/  UIADD3 UR14, UR10, 0x40, URZ ;  /* 0x000000400a0e7890 */ /* 0x000fc4000fffe03f */
[----:B------:R-:W-:Y:S02]  /*1700*/  UIADD3 UR5, UR8, 0x100, URZ ;  /* 0x0000010008057890 */ /* 0x000fe4000fffe03f */
[----:B------:R-:W-:Y:S03]  /*1710*/  HGMMA.64x16x16.F32.BF16 R64, gdesc[UR8], RZ, !UPT, gsb0 ;  /* 0x00200000084079f0 */ /* 0x000fe6000c0018ff */
[----:B------:R-:W-:Y:S02]  /*1720*/  WARPGROUP.DEPBAR.LE gsb0, 0x0 ;  /* 0x00008000000079c5 */ /* 0x000fe40000010000 */
[----:B------:R-:W-:-:S06]  /*1730*/  WARPGROUP.ARRIVE ;  /* 0x00000000000079c5 */ /* 0x000fcc0000000000 */
[----:B------:R-:W-:Y:S03]  /*1740*/  HGMMA.64x16x16.F32.BF16 R48, gdesc[UR16], RZ, !UPT, gsb0 ;  /* 0x00200000103079f0 */ /* 0x000fe6000c0018ff */
[----:B------:R-:W-:Y:S02]  /*1750*/  WARPGROUP.DEPBAR.LE gsb0, 0x0 ;  /* 0x00008000000079c5 */ /* 0x000fe40000010000 */
[----:B------:R-:W-:-:S06]  /*1760*/  WARPGROUP.ARRIVE ;  /* 0x00000000000079c5 */ /* 0x000fcc0000000000 */
[----:B------:R-:W-:Y:S01]  /*1770*/  HGMMA.64x16x16.F32.BF16 R32, gdesc[UR12], RZ, !UPT, gsb0 ;  /* 0x002000000c2079f0 */ /* 0x000fe2000c0018ff */
[----:B------:R-:W-:Y:S01]  /*1780*/  UMOV UR12, UR5 ;  /* 0x00000005000c7c82 */ /* 0x000fe20008000000 */
[----:B------:R-:W-:Y:S01]  /*1790*/  UMOV UR13, 0xc0000010 ;  /* 0xc0000010000d7882 */ /* 0x000fe20000000000 */
[----:B------:R-:W-:Y:S01]  /*17a0*/  UMOV UR16, UR12 ;  /* 0x0000000c00107c82 */ /* 0x000fe20008000000 */
[----:B------:R-:W-:Y:S01]  /*17b0*/  UMOV UR17, UR13 ;  /* 0x0000000d00117c82 */ /* 0x000fe20008000000 */
[----:B------:R-:W-:Y:S01]  /*17c0*/  UMOV UR8, UR12 ;  /* 0x0000000c00087c82 */ /* 0x000fe20008000000 */
[----:B------:R-:W-:Y:S01]  /*17d0*/  UMOV UR9, UR13 ;  /* 0x0000000d00097c82 */ /* 0x000fe20008000000 */
[----:B------:R-:W-:Y:S02]  /*17e0*/  WARPGROUP.DEPBAR.LE gsb0, 0x0 ;  /* 0x00008000000079c5 */ /* 0x000fe40000010000 */
[----:B------:R-:W-:-:S06]  /*17f0*/  WARPGROUP.ARRIVE ;  /* 0x00000000000079c5 */ /* 0x000fcc0000000000 */
[----:B------:R-:W-:Y:S03]  /*1800*/  HGMMA.64x16x16.F32.BF16 R24, gdesc[UR12], RZ, !UPT, gsb0 ;  /* 0x002000000c1879f0 */ /* 0x000fe6000c0018ff */
[----:B------:R-:W-:Y:S02]  /*1810*/  WARPGROUP.DEPBAR.LE gsb0, 0x0 ;  /* 0x00008000000079c5 */ /* 0x000fe40000010000 */
[----:B------:R-:W-:-:S06]  /*1820*/  WARPGROUP.ARRIVE ;  /* 0x00000000000079c5 */ /* 0x000fcc0000000000 */
[----:B------:R-:W-:Y:S03]  /*1830*/  HGMMA.64x16x16.F32.BF16 R40, gdesc[UR16], RZ, !UPT, gsb0 ;  /* 0x00200000102879f0 */ /* 0x000fe6000c0018ff */
[----:B------:R-:W-:Y:S02]  /*1840*/  WARPGROUP.DEPBAR.LE gsb0, 0x0 ;  /* 0x00008000000079c5 */ /* 0x000fe40000010000 */
[----:B------:R-:W-:-:S06]  /*1850*/  WARPGROUP.ARRIVE ;  /* 0x00000000000079c5 */ /* 0x000fcc0000000000 */
[----:B------:R-:W-:Y:S03]  /*1860*/  HGMMA.64x16x16.F32.BF16 R56, gdesc[UR8], RZ, !UPT, gsb0 ;  /* 0x00200000083879f0 */ /* 0x000fe6000c0018ff */
[----:B------:R-:W-:Y:S02]  /*1870*/  WARPGROUP.DEPBAR.LE gsb0, 0x0 ;  /* 0x00008000000079c5 */ /* 0x000fe40000010000 */
[----:B------:R-:W-:Y:S05]  /*1880*/  @!P1 BRA `(.L_x_19) ;  /* 0x00000004002c9947 */ /* 0x000fea0003800000 */
[----:B------:R-:W-:Y:S01]  /*1890*/  UIADD3 UR5, UR39, 0x1, URZ ;  /* 0x0000000127057890 */ /* 0x000fe2000fffe03f */
[----:B------:R-:W-:-:S03]  /*18a0*/  IMAD.MOV.U32 R3, RZ, RZ, R0 ;  /* 0x000000ffff037224 */ /* 0x000fc600078e0000 */
[----:B------:R-:W-:-:S04]  /*18b0*/  UISETP.NE.AND UP0, UPT, UR5, 0x1e, UPT ;  /* 0x0000001e0500788c */ /* 0x000fc8000bf05270 */
[----:B------:R-:W-:Y:S02]  /*18c0*/  USEL UR6, URZ, 0x1, UP0 ;  /* 0x000000013f067887 */ /* 0x000fe40008000000 */
[----:B------:R-:W-:Y:S02]  /*18d0*/  USEL UR5, UR5, URZ, UP0 ;  /* 0x0000003f05057287 */ /* 0x000fe40008000000 */
[----:B------:R-:W-:-:S06]  /*18e0*/  ULOP3.LUT UR6, UR38, UR6, URZ, 0x3c, !UPT ;  /* 0x0000000626067292 */ /* 0x000fcc000f8e3c3f */
[----:B------:R-:W-:Y:S01]  /*18f0*/  IMAD.U32 R6, RZ, RZ, UR6 ;  /* 0x00000006ff067e24 */ /* 0x000fe2000f8e00ff */
[----:B------:R-:W-:-:S06]  /*1900*/  UMOV UR6, UR39 ;  /* 0x0000002700067c82 */ /* 0x000fcc0008000000 */
.L_x_26:
[----:B------:R-:W-:Y:S05]  /*1910*/  @!P0 BRA `(.L_x_20) ;  /* 0x0000000000048947 */ /* 0x000fea0003800000 */
[----:B------:R-:W-:Y:S01]  /*1920*/  BPT.TRAP 0x1 ;  /* 0x000000040000795c */ /* 0x000fe20000300000 */
.L_x_20:
[----:B------:R-:W-:Y:S01]  /*1930*/  ULEA UR7, UR5, UR41, 0x3 ;  /* 0x0000002905077291 */ /* 0x000fe2000f8e183f */
[----:B01----:R-:W-:-:S08]  /*1940*/  SHF.L.U32 R4, R6, 0x1f, RZ ;  /* 0x0000001f06047819 */ /* 0x003fd000000006ff */
[----:B------:R0:W1:Y:S01]  /*1950*/  SYNCS.PHASECHK.TRANS64.TRYWAIT P1, [UR7], R4 ;  /* 0x00000004ff0075a7 */ /* 0x0000620008020147 */
[----:B------:R-:W-:Y:S05]  /*1960*/  @!P0 BRA `(.L_x_21) ;  /* 0x0000000000048947 */ /* 0x000fea0003800000 */
[----:B------:R-:W-:Y:S01]  /*1970*/  BPT.TRAP 0x1 ;  /* 0x000000040000795c */ /* 0x000fe20000300000 */
.L_x_21:
[----:B-1----:R-:W-:Y:S05]  /*1980*/  @P1 BRA `(.L_x_22) ;  /* 0x0000000000081947 */ /* 0x002fea0003800000 */
[----:B------:R-:W1:Y:S02]  /*1990*/  SYNCS.PHASECHK.TRANS64.TRYWAIT P1, [UR7], R4 ;  /* 0x00000004ff0075a7 */ /* 0x000e640008020147 */
[----:B-1----:R-:W-:Y:S05]  /*19a0*/  @!P1 BRA `(.L_x_23) ;  /* 0x0000006400809947 */ /* 0x002fea0003800000 */
.L_x_22:
[----:B------:R-:W-:Y:S01]  /*19b0*/  UIMAD UR8, UR5, 0x180, UR42 ;  /* 0x00000180050878a4 */ /* 0x000fe2000f8e022a */
[----:B------:R-:W-:Y:S01]  /*19c0*/  WARPGROUP.ARRIVE ;  /* 0x00000000000079c5 */ /* 0x000fe20000000000 */
[----:B------:R-:W-:Y:S01]  /*19d0*/  UIMAD UR10, UR5, 0x60, UR4 ;  /* 0x00000060050a78a4 */ /* 0x000fe2000f8e0204 */
[----:B------:R-:W-:Y:S01]  /*19e0*/  UMOV UR9, 0xc0000010 ;  /* 0xc000001000097882 */ /* 0x000fe20000000000 */
[----:B------:R-:W-:Y:S02]  /*19f0*/  UMOV UR11, 0xc0000010 ;  /* 0xc0000010000b7882 */ /* 0x000fe40000000000 */
[----:B------:R-:W-:Y:S01]  /*1a00*/  UIADD3 UR14, UR10, 0x20, URZ ;  /* 0x000000200a0e7890 */ /* 0x000fe2000fffe03f */
[----:B------:R-:W-:Y:S01]  /*1a10*/  UMOV UR12, UR8 ;  /* 0x00000008000c7c82 */ /* 0x000fe20008000000 */
[----:B------:R-:W-:Y:S01]  /*1a20*/  UMOV UR13, UR9 ;  /* 0x00000009000d7c82 */ /* 0x000fe20008000000 */
[----:B------:R-:W-:Y:S02]  /*1a30*/  UMOV UR15, 0xc0000010 ;  /* 0xc0000010000f7882 */ /* 0x000fe40000000000 */
[----:B------:R-:W-:Y:S01]  /*1a40*/  HGMMA.64x16x16.F32.BF16 R64, gdesc[UR8], R64, gsb0 ;  /* 0x00200000084079f0 */ /* 0x000fe20008001840 */
[----:B------:R-:W-:Y:S01]  /*1a50*/  UIADD3 UR18, UR10, 0x40, URZ ;  /* 0x000000400a127890 */ /* 0x000fe2000fffe03f */
[----:B------:R-:W-:Y:S01]  /*1a60*/  UMOV UR16, UR8 ;  /* 0x0000000800107c82 */ /* 0x000fe20008000000 */
[----:B------:R-:W-:Y:S01]  /*1a70*/  UMOV UR17, UR9 ;  /* 0x0000000900117c82 */ /* 0x000fe20008000000 */
[----:B------:R-:W-:Y:S01]  /*1a80*/  UMOV UR19, 0xc0000010 ;  /* 0xc000001000137882 */ /* 0x000fe20000000000 */
[----:B------:R-:W-:Y:S01]  /*1a90*/  UIADD3 UR7, UR8, 0x100, URZ ;  /* 0x0000010008077890 */ /* 0x000fe2000fffe03f */
[----:B------:R-:W-:-:S02]  /*1aa0*/  WARPGROUP.DEPBAR.LE gsb0, 0x0 ;  /* 0x00008000000079c5 */ /* 0x000fc40000010000 */
[----:B------:R-:W-:-:S06]  /*1ab0*/  WARPGROUP.ARRIVE ;  /* 0x00000000000079c5 */ /* 0x000fcc0000000000 */
[----:B------:R-:W-:Y:S03]  /*1ac0*/  HGMMA.64x16x16.F32.BF16 R48, gdesc[UR12], R48, gsb0 ;  /* 0x002000000c3079f0 */ /* 0x000fe60008001830 */
[----:B------:R-:W-:Y:S02]  /*1ad0*/  WARPGROUP.DEPBAR.LE gsb0, 0x0 ;  /* 0x00008000000079c5 */ /* 0x000fe40000010000 */
[----:B------:R-:W-:-:S06]  /*1ae0*/  WARPGROUP.ARRIVE ;  /* 0x00000000000079c5 */ /* 0x000fcc0000000000 */
[----:B------:R-:W-:Y:S01]  /*1af0*/  HGMMA.64x16x16.F32.BF16 R32, gdesc[UR16], R32, gsb0 ;  /* 0x00200000102079f0 */ /* 0x000fe20008001820 */
        /* <DEDUP_REMOVED lines=8> */
[----:B------:R-:W-:Y:S03]  /*1b80*/  HGMMA.64x16x16.F32.BF16 R24, gdesc[UR16], R24, gsb0 ;  /* 0x00200000101879f0 */ /* 0x000fe60008001818 */
[----:B------:R-:W-:Y:S02]  /*1b90*/  WARPGROUP.DEPBAR.LE gsb0, 0x0 ;  /* 0x00008000000079c5 */ /* 0x000fe40000010000 */
[----:B------:R-:W-:-:S06]  /*1ba0*/  WARPGROUP.ARRIVE ;  /* 0x00000000000079c5 */ /* 0x000fcc0000000000 */
[----:B------:R-:W-:Y:S03]  /*1bb0*/  HGMMA.64x16x16.F32.BF16 R40, gdesc[UR12], R40, gsb0 ;  /* 0x002000000c2879f0 */ /* 0x000fe60008001828 */
[----:B------:R-:W-:Y:S02]  /*1bc0*/  WARPGROUP.DEPBAR.LE gsb0, 0x0 ;  /* 0x00008000000079c5 */ /* 0x000fe40000010000 */
[----:B------:R-:W-:-:S06]  /*1bd0*/  WARPGROUP.ARRIVE ;  /* 0x00000000000079c5 */ /* 0x000fcc0000000000 */
[----:B------:R-:W-:Y:S03]  /*1be0*/  HGMMA.64x16x16.F32.BF16 R56, gdesc[UR8], R56, gsb0 ;  /* 0x00200000083879f0 */ /* 0x000fe60008001838 */
[----:B------:R-:W-:Y:S02]  /*1bf0*/  WARPGROUP.DEPBAR.LE gsb0, 0x0 ;  /* 0x00008000000079c5 */ /* 0x000fe40000010000 */
[----:B------:R-:W-:Y:S05]  /*1c00*/  @!P0 BRA `(.L_x_24) ;  /* 0x0000000000048947 */ /* 0x000fea0003800000 */
[----:B------:R-:W-:Y:S01]  /*1c10*/  BPT.TRAP 0x1 ;  /* 0x000000040000795c */ /* 0x000fe20000300000 */
.L_x_24:
[----:B------:R-:W-:Y:S01]  /*1c20*/  ULEA UR7, UR6, UR41, 0x3 ;  /* 0x0000002906077291 */ /* 0x000fe2000f8e183f */
[----:B------:R-:W-:-:S03]  /*1c30*/  ISETP.GT.U32.AND P1, PT, R19, 0x1, PT ;  /* 0x000000011300780c */ /* 0x000fc60003f24070 */
[----:B------:R-:W-:-:S04]  /*1c40*/  UIADD3 UR7, UR7, 0xf0, URZ ;  /* 0x000000f007077890 */ /* 0x000fc8000fffe03f */
[----:B------:R-:W-:-:S09]  /*1c50*/  UPRMT UR7, URZ, 0x654, UR7 ;  /* 0x000006543f077896 */ /* 0x000fd20008000007 */
[----:B------:R-:W-:Y:S01]  /*1c60*/  SYNCS.ARRIVE.TRANS64.RED.A1T0 RZ, [UR7], RZ ;  /* 0x000000ffffff79a7 */ /* 0x000fe20008100407 */
[----:B------:R-:W-:Y:S05]  /*1c70*/  @P1 BRA `(.L_x_25) ;  /* 0x0000000000041947 */ /* 0x000fea0003800000 */
[----:B------:R-:W-:Y:S01]  /*1c80*/  BPT.TRAP 0x1 ;  /* 0x000000040000795c */ /* 0x000fe20000300000 */
.L_x_25:
[----:B------:R-:W-:Y:S01]  /*1c90*/  UIADD3 UR5, UR5, 0x1, URZ ;  /* 0x0000000105057890 */ /* 0x000fe2000fffe03f */
[C---:B------:R-:W-:Y:S01]  /*1ca0*/  ISETP.GT.AND P1, PT, R3.reuse, 0x1, PT ;  /* 0x000000010300780c */ /* 0x040fe20003f24270 */
[----:B------:R-:W-:Y:S01]  /*1cb0*/  UIADD3 UR6, UR6, 0x1, URZ ;  /* 0x0000000106067890 */ /* 0x000fe2000fffe03f */
[----:B------:R-:W-:Y:S01]  /*1cc0*/  VIADD R3, R3, 0xffffffff ;  /* 0xffffffff03037836 */ /* 0x000fe20000000000 */
[----:B------:R-:W-:Y:S02]  /*1cd0*/  UISETP.NE.AND UP0, UPT, UR5, 0x1e, UPT ;  /* 0x0000001e0500788c */ /* 0x000fe4000bf05270 */
[----:B------:R-:W-:Y:S02]  /*1ce0*/  UISETP.NE.AND UP1, UPT, UR6, 0x1e, UPT ;  /* 0x0000001e0600788c */ /* 0x000fe4000bf25270 */
[----:B------:R-:W-:Y:S02]  /*1cf0*/  USEL UR7, URZ, 0x1, UP0 ;  /* 0x000000013f077887 */ /* 0x000fe40008000000 */
[----:B------:R-:W-:-:S02]  /*1d00*/  USEL UR5, UR5, URZ, UP0 ;  /* 0x0000003f05057287 */ /* 0x000fc40008000000 */
[----:B------:R-:W-:Y:S02]  /*1d10*/  USEL UR6, UR6, URZ, UP1 ;  /* 0x0000003f06067287 */ /* 0x000fe40008800000 */
[----:B------:R-:W-:Y:S01]  /*1d20*/  LOP3.LUT R6, R6, UR7, RZ, 0x3c, !PT ;  /* 0x0000000706067c12 */ /* 0x000fe2000f8e3cff */
[----:B------:R-:W-:Y:S09]  /*1d30*/  @P1 BRA `(.L_x_26) ;  /* 0xfffffff800f41947 */ /* 0x000ff2000383ffff */
.L_x_19:
[----:B------:R-:W2:Y:S02]  /*1d40*/  LDC R3, c[0x0][0x28c] ;  /* 0x0000a300ff037b82 */ /* 0x000ea40000000800 */
[----:B--2---:R-:W-:-:S13]  /*1d50*/  ISETP.GE.AND P1, PT, R3, 0x1, PT ;  /* 0x000000010300780c */ /* 0x004fda0003f26270 */
[----:B------:R-:W-:Y:S05]  /*1d60*/  @!P1 BRA `(.L_x_27) ;  /* 0x0000000000349947 */ /* 0x000fea0003800000 */
[----:B------:R-:W-:Y:S05]  /*1d70*/  @!P0 BRA `(.L_x_28) ;  /* 0x0000000000048947 */ /* 0x000fea0003800000 */
[----:B------:R-:W-:Y:S01]  /*1d80*/  BPT.TRAP 0x1 ;  /* 0x000000040000795c */ /* 0x000fe20000300000 */
.L_x_28:
[----:B------:R-:W-:Y:S01]  /*1d90*/  VIADD R0, R0, UR39 ;  /* 0x0000002700007c36 */ /* 0x000fe20008000000 */
[----:B------:R-:W-:-:S03]  /*1da0*/  ISETP.GT.U32.AND P0, PT, R19, 0x1, PT ;  /* 0x000000011300780c */ /* 0x000fc60003f04070 */
[----:B01----:R-:W-:-:S05]  /*1db0*/  IMAD.WIDE.U32 R4, R0, -0x77777777, RZ ;  /* 0x8888888900047825 */ /* 0x003fca00078e00ff */
[----:B------:R-:W-:-:S05]  /*1dc0*/  SHF.R.U32.HI R5, RZ, 0x4, R5 ;  /* 0x00000004ff057819 */ /* 0x000fca0000011605 */
[----:B------:R-:W-:-:S05]  /*1dd0*/  IMAD R0, R5, -0x1e, R0 ;  /* 0xffffffe205007824 */ /* 0x000fca00078e0200 */
[----:B------:R-:W-:-:S05]  /*1de0*/  LEA R0, R0, UR41, 0x3 ;  /* 0x0000002900007c11 */ /* 0x000fca000f8e18ff */
[----:B------:R-:W-:-:S05]  /*1df0*/  VIADD R0, R0, 0xf0 ;  /* 0x000000f000007836 */ /* 0x000fca0000000000 */
[----:B------:R-:W-:-:S04]  /*1e00*/  PRMT R0, RZ, 0x654, R0 ;  /* 0x00000654ff007816 */ /* 0x000fc80000000000 */
[----:B------:R2:W-:Y:S01]  /*1e10*/  SYNCS.ARRIVE.TRANS64.RED.A1T0 RZ, [R0+URZ], RZ ;  /* 0x000000ff00ff79a7 */ /* 0x0005e2000810043f */
[----:B------:R-:W-:Y:S05]  /*1e20*/  @P0 BRA `(.L_x_27) ;  /* 0x0000000000040947 */ /* 0x000fea0003800000 */
[----:B------:R-:W-:Y:S01]  /*1e30*/  BPT.TRAP 0x1 ;  /* 0x000000040000795c */ /* 0x000fe20000300000 */
.L_x_27:
[----:B01----:R-:W0:Y:S01]  /*1e40*/  LDC R5, c[0x0][0x288] ;  /* 0x0000a200ff057b82 */ /* 0x003e220000000800 */
[----:B--2---:R-:W-:Y:S01]  /*1e50*/  LOP3.LUT R0, R22, 0x1, RZ, 0xc0, !PT ;  /* 0x0000000116007812 */ /* 0x004fe200078ec0ff */
[----:B------:R-:W-:Y:S01]  /*1e60*/  UIADD3 UR39, UR40, UR39, URZ ;  /* 0x0000002728277290 */ /* 0x000fe2000fffe03f */
[----:B------:R-:W-:Y:S01]  /*1e70*/  SHF.R.U32.HI R3, RZ, 0x2, R18 ;  /* 0x00000002ff037819 */ /* 0x000fe20000011612 */
[----:B------:R-:W-:Y:S01]  /*1e80*/  IMAD R7, R77, 0xc0, RZ ;  /* 0x000000c04d077824 */ /* 0x000fe200078e02ff */
[----:B------:R-:W-:Y:S01]  /*1e90*/  LOP3.LUT R4, R18, 0x60, RZ, 0xc0, !PT ;  /* 0x0000006012047812 */ /* 0x000fe200078ec0ff */
[----:B------:R-:W-:Y:S01]  /*1ea0*/  IMAD.SHL.U32 R74, R0, 0x40, RZ ;  /* 0x00000040004a7824 */ /* 0x000fe200078e00ff */
[----:B------:R-:W-:Y:S01]  /*1eb0*/  LOP3.LUT R3, R3, 0x7, RZ, 0xc0, !PT ;  /* 0x0000000703037812 */ /* 0x000fe200078ec0ff */
[----:B------:R-:W-:Y:S01]  /*1ec0*/  UISETP.GT.U32.AND UP0, UPT, UR39, 0x1d, UPT ;  /* 0x0000001d2700788c */ /* 0x000fe2000bf04070 */
[----:B------:R-:W-:Y:S01]  /*1ed0*/  SHF.R.U32.HI R4, RZ, 0x1, R4 ;  /* 0x00000001ff047819 */ /* 0x000fe20000011604 */
[----:B------:R-:W-:Y:S01]  /*1ee0*/  IMAD.SHL.U32 R10, R18, 0x2, RZ ;  /* 0x00000002120a7824 */ /* 0x000fe200078e00ff */
[--C-:B------:R-:W-:Y:S01]  /*1ef0*/  LOP3.LUT R74, R74, 0x40, R3.reuse, 0xe2, !PT ;  /* 0x000000404a4a7812 */ /* 0x100fe200078ee203 */
[----:B------:R-:W-:Y:S01]  /*1f00*/  ULDC UR7, c[0x0][0x284] ;  /* 0x0000a10000077ab9 */ /* 0x000fe20000000800 */
[-C--:B------:R-:W-:Y:S01]  /*1f10*/  IADD3 R3, RZ, -R4.reuse, -R3 ;  /* 0x80000004ff037210 */ /* 0x080fe20007ffe803 */
[----:B------:R-:W-:Y:S01]  /*1f20*/  UISETP.LT.U32.AND UP0, UPT, UR40, 0x1e, UP0 ;  /* 0x0000001e2800788c */ /* 0x000fe20008701070 */
[----:B------:R-:W-:Y:S01]  /*1f30*/  SHF.R.S32.HI R13, RZ, 0x1f, R23 ;  /* 0x0000001fff0d7819 */ /* 0x000fe20000011417 */
[----:B------:R-:W-:Y:S01]  /*1f40*/  UISETP.GE.U32.AND UP1, UPT, UR40, 0x1e, UPT ;  /* 0x0000001e2800788c */ /* 0x000fe2000bf26070 */
[----:B------:R-:W-:Y:S01]  /*1f50*/  LOP3.LUT R74, R74, R4, RZ, 0xfc, !PT ;  /* 0x000000044a4a7212 */ /* 0x000fe200078efcff */
[----:B------:R-:W-:Y:S01]  /*1f60*/  IMAD R6, R0, -0x40, R3 ;  /* 0xffffffc000067824 */ /* 0x000fe200078e0203 */
[----:B------:R-:W-:Y:S01]  /*1f70*/  LOP3.LUT R0, R18, 0x3, RZ, 0xc0, !PT ;  /* 0x0000000312007812 */ /* 0x000fe200078ec0ff */
[----:B------:R-:W-:Y:S01]  /*1f80*/  IMAD R3, R75, 0x30, RZ ;  /* 0x000000304b037824 */ /* 0x000fe200078e02ff */
[----:B------:R-:W-:Y:S01]  /*1f90*/  UIMAD.WIDE.U32 UR4, UR39, -0x77777777, URZ ;  /* 0x88888889270478a5 */ /* 0x000fe2000f8e003f */
[----:B------:R-:W-:Y:S01]  /*1fa0*/  IMAD.MOV.U32 R75, RZ, RZ, RZ ;  /* 0x000000ffff4b7224 */ /* 0x000fe200078e00ff */
[----:B------:R-:W-:Y:S01]  /*1fb0*/  USEL UR6, URZ, 0x1, !UP0 ;  /* 0x000000013f067887 */ /* 0x000fe2000c000000 */
[----:B0-----:R-:W-:Y:S01]  /*1fc0*/  IMAD R8, R0, -0x2, R5 ;  /* 0xfffffffe00087824 */ /* 0x001fe200078e0205 */
[C---:B------:R-:W-:Y:S01]  /*1fd0*/  ISETP.GE.AND P0, PT, R3.reuse, R5, PT ;  /* 0x000000050300720c */ /* 0x040fe20003f06270 */
[----:B------:R-:W-:Y:S01]  /*1fe0*/  ULDC.64 UR8, c[0x0][0x5d0] ;  /* 0x0001740000087ab9 */ /* 0x000fe20000000a00 */
[----:B------:R-:W-:Y:S01]  /*1ff0*/  LOP3.LUT R10, R3, 0x6, R10, 0xf8, !PT ;  /* 0x00000006030a7812 */ /* 0x000fe200078ef80a */
[----:B------:R-:W-:Y:S01]  /*2000*/  IMAD R0, R13, UR8, RZ ;  /* 0x000000080d007c24 */ /* 0x000fe2000f8e02ff */
[----:B------:R-:W-:Y:S01]  /*2010*/  ISETP.GE.OR P0, PT, R7, UR7, P0 ;  /* 0x0000000707007c0c */ /* 0x000fe20008706670 */
[----:B------:R-:W-:Y:S01]  /*2020*/  USHF.R.U32.HI UR4, URZ, 0x4, UR5 ;  /* 0x000000043f047899 */ /* 0x000fe20008011605 */
[----:B------:R-:W-:Y:S01]  /*2030*/  SHF.R.S32.HI R11, RZ, 0x1f, R10 ;  /* 0x0000001fff0b7819 */ /* 0x000fe2000001140a */
[----:B------:R-:W-:Y:S01]  /*2040*/  ULOP3.LUT UR38, UR38, UR6, URZ, 0x3c, !UPT ;  /* 0x0000000626267292 */ /* 0x000fe2000f8e3c3f */
[----:B------:R-:W-:Y:S01]  /*2050*/  IMAD R9, R23, UR9, R0 ;  /* 0x0000000917097c24 */ /* 0x000fe2000f8e0200 */
[----:B------:R-:W-:Y:S01]  /*2060*/  UIMAD UR39, UR4, -0x1e, UR39 ;  /* 0xffffffe2042778a4 */ /* 0x000fe2000f8e0227 */
[----:B------:R-:W-:Y:S01]  /*2070*/  IADD3 R0, -R7, UR7, R6 ;  /* 0x0000000707007c10 */ /* 0x000fe2000fffe106 */
[----:B------:R-:W-:Y:S01]  /*2080*/  IMAD.WIDE.U32 R4, R23, UR8, R10 ;  /* 0x0000000817047c25 */ /* 0x000fe2000f8e000a */
[----:B------:R-:W-:-:S03]  /*2090*/  @UP1 ULOP3.LUT UR38, UR38, 0x1, UR4, 0x78, !UPT ;  /* 0x0000000126261892 */ /* 0x000fc6000f8e7804 */
[----:B------:R-:W-:Y:S02]  /*20a0*/  IMAD.IADD R6, R8, 0x1, -R3 ;  /* 0x0000000108067824 */ /* 0x000fe400078e0a03 */
[----:B------:R-:W-:Y:S02]  /*20b0*/  IMAD.IADD R9, R5, 0x1, R9 ;  /* 0x0000000105097824 */ /* 0x000fe400078e0209 */
[----:B------:R-:W-:-:S04]  /*20c0*/  IMAD.WIDE R74, R77, 0xc0, R74 ;  /* 0x000000c04d4a7825 */ /* 0x000fc800078e024a */
[----:B------:R-:W-:Y:S02]  /*20d0*/  IMAD.MOV.U32 R3, RZ, RZ, -0x1 ;  /* 0xffffffffff037424 */ /* 0x000fe400078e00ff */
[----:B------:R-:W-:Y:S01]  /*20e0*/  IMAD.MOV.U32 R8, RZ, RZ, R4 ;  /* 0x000000ffff087224 */ /* 0x000fe200078e0004 */
[----:B------:R-:W-:Y:S06]  /*20f0*/  @P0 BRA `(.L_x_29) ;  /* 0x0000003000b80947 */ /* 0x000fec0003800000 */
[----:B------:R-:W0:Y:S01]  /*2100*/  LDC.64 R4, c[0x0][0x5c8] ;  /* 0x00017200ff047b82 */ /* 0x000e220000000a00 */
[----:B-----5:R-:W-:Y:S01]  /*2110*/  FSETP.NEU.AND P2, PT, R73, RZ, PT ;  /* 0x000000ff4900720b */ /* 0x020fe20003f4d000 */
[----:B------:R-:W-:Y:S01]  /*2120*/  BSSY B0, `(.L_x_29) ;  /* 0x000032b000007945 */ /* 0x000fe20003800000 */
[----:B------:R-:W-:-:S04]  /*2130*/  ISETP.GT.AND P0, PT, R6, RZ, PT ;  /* 0x000000ff0600720c */ /* 0x000fc80003f04270 */
[----:B------:R-:W-:Y:S01]  /*2140*/  ISETP.GT.AND P1, PT, R0, RZ, P0 ;  /* 0x000000ff0000720c */ /* 0x000fe20000724270 */
[-C--:B0-----:R-:W-:Y:S02]  /*2150*/  IMAD R7, R75, R4.reuse, RZ ;  /* 0x000000044b077224 */ /* 0x081fe400078e02ff */
[----:B------:R-:W-:-:S04]  /*2160*/  IMAD.WIDE.U32 R80, R74, R4, R8 ;  /* 0x000000044a507225 */ /* 0x000fc800078e0008 */
[----:B------:R-:W-:-:S04]  /*2170*/  IMAD R7, R74, R5, R7 ;  /* 0x000000054a077224 */ /* 0x000fc800078e0207 */
[----:B------:R-:W-:Y:S01]  /*2180*/  IMAD.IADD R87, R81, 0x1, R7 ;  /* 0x0000000151577824 */ /* 0x000fe200078e0207 */
[----:B------:R-:W-:Y:S06]  /*2190*/  @!P2 BRA `(.L_x_30) ;  /* 0x000000240004a947 */ /* 0x000fec0003800000 */
[----:B------:R-:W0:Y:S01]  /*21a0*/  LDC.64 R20, c[0x0][0x5b8] ;  /* 0x00016e00ff147b82 */ /* 0x000e220000000a00 */
[----:B------:R-:W-:-:S07]  /*21b0*/  ULDC.64 UR4, c[0x0][0x5c0] ;  /* 0x0001700000047ab9 */ /* 0x000fce0000000a00 */
[----:B------:R-:W1:Y:S08]  /*21c0*/  LDC.64 R78, c[0x0][0x5b0] ;  /* 0x00016c00ff4e7b82 */ /* 0x000e700000000a00 */
[----:B------:R-:W2:Y:S01]  /*21d0*/  LDC.64 R14, c[0x0][0x5a8] ;  /* 0x00016a00ff0e7b82 */ /* 0x000ea20000000a00 */
[-C--:B0-----:R-:W-:Y:S02]  /*21e0*/  IMAD R8, R13, R20.reuse, RZ ;  /* 0x000000140d087224 */ /* 0x081fe400078e02ff */
[----:B------:R-:W-:-:S04]  /*21f0*/  IMAD.WIDE.U32 R84, R23, R20, R10 ;  /* 0x0000001417547225 */ /* 0x000fc800078e000a */
[----:B------:R-:W-:Y:S02]  /*2200*/  IMAD R93, R23, R21, R8 ;  /* 0x00000015175d7224 */ /* 0x000fe400078e0208 */
[-C--:B-1----:R-:W-:Y:S02]  /*2210*/  IMAD R7, R75, R78.reuse, RZ ;  /* 0x0000004e4b077224 */ /* 0x082fe400078e02ff */
[----:B------:R-:W-:Y:S02]  /*2220*/  IMAD.IADD R83, R85, 0x1, R93 ;  /* 0x0000000155537824 */ /* 0x000fe400078e025d */
[----:B------:R-:W-:Y:S02]  /*2230*/  IMAD.MOV.U32 R82, RZ, RZ, R84 ;  /* 0x000000ffff527224 */ /* 0x000fe400078e0054 */
[C---:B------:R-:W-:Y:S02]  /*2240*/  IMAD R95, R74.reuse, R79, R7 ;  /* 0x0000004f4a5f7224 */ /* 0x040fe400078e0207 */
[----:B------:R-:W-:-:S04]  /*2250*/  IMAD.WIDE.U32 R8, R74, R78, R82 ;  /* 0x0000004e4a087225 */ /* 0x000fc800078e0052 */
[----:B------:R-:W-:Y:S01]  /*2260*/  IMAD.IADD R7, R9, 0x1, R95 ;  /* 0x0000000109077824 */ /* 0x000fe200078e025f */
[----:B--2---:R-:W-:-:S04]  /*2270*/  LEA R12, P2, R8, R14, 0x1 ;  /* 0x0000000e080c7211 */ /* 0x004fc800078408ff */
[----:B------:R-:W-:-:S05]  /*2280*/  LEA.HI.X R13, R8, R15, R7, 0x1, P2 ;  /* 0x0000000f080d7211 */ /* 0x000fca00010f0c07 */
[----:B------:R0:W2:Y:S01]  /*2290*/  @P1 LDG.E.LTC128B.U16 R7, desc[UR36][R12.64] ;  /* 0x000000240c071981 */ /* 0x0000a2000c1e1520 */
[----:B------:R-:W-:Y:S01]  /*22a0*/  ISETP.GT.AND P3, PT, R6, 0x1, PT ;  /* 0x000000010600780c */ /* 0x000fe20003f64270 */
[----:B------:R-:W-:Y:S01]  /*22b0*/  IMAD.WIDE.U32 R76, R74, R78, R10 ;  /* 0x0000004e4a4c7225 */ /* 0x000fe200078e000a */
[----:B------:R-:W-:Y:S01]  /*22c0*/  BSSY B1, `(.L_x_31) ;  /* 0x0000012000017945 */ /* 0x000fe20003800000 */
[----:B------:R-:W-:Y:S02]  /*22d0*/  SHF.L.U64.HI R81, R78, 0x3, R79 ;  /* 0x000000034e517819 */ /* 0x000fe4000001024f */
[----:B------:R-:W-:Y:S02]  /*22e0*/  IMAD.IADD R77, R95, 0x1, R77 ;  /* 0x000000015f4d7824 */ /* 0x000fe400078e024d */
[----:B------:R-:W-:-:S04]  /*22f0*/  IMAD.WIDE.U32 R76, R23, R20, R76 ;  /* 0x00000014174c7225 */ /* 0x000fc800078e004c */
[----:B0-----:R-:W-:Y:S01]  /*2300*/  IMAD.IADD R13, R93, 0x1, R77 ;  /* 0x000000015d0d7824 */ /* 0x001fe200078e024d */
[----:B------:R-:W-:-:S04]  /*2310*/  LEA R12, P4, R76, R14, 0x1 ;  /* 0x0000000e4c0c7211 */ /* 0x000fc800078808ff */
[----:B------:R-:W-:Y:S01]  /*2320*/  LEA.HI.X R13, R76, R15, R13, 0x1, P4 ;  /* 0x0000000f4c0d7211 */ /* 0x000fe200020f0c0d */
[----:B--2---:R-:W-:-:S04]  /*2330*/  IMAD.U32 R8, R7, 0x10000, RZ ;  /* 0x0001000007087824 */ /* 0x004fc800078e00ff */
[----:B------:R-:W-:Y:S01]  /*2340*/  FMUL R9, R8, R73 ;  /* 0x0000004908097220 */ /* 0x000fe20000400000 */
[----:B------:R-:W-:-:S03]  /*2350*/  LEA R8, P2, R80, UR4, 0x1 ;  /* 0x0000000450087c11 */ /* 0x000fc6000f8408ff */
[----:B------:R-:W-:Y:S01]  /*2360*/  FFMA R64, R64, R72, R9 ;  /* 0x0000004840407223 */ /* 0x000fe20000000009 */
[----:B------:R-:W-:Y:S01]  /*2370*/  LEA.HI.X R9, R80, UR5, R87, 0x1, P2 ;  /* 0x0000000550097c11 */ /* 0x000fe200090f0c57 */
[----:B------:R-:W-:Y:S01]  /*2380*/  IMAD.SHL.U32 R80, R78, 0x8, RZ ;  /* 0x000000084e507824 */ /* 0x000fe200078e00ff */
[----:B------:R-:W-:Y:S02]  /*2390*/  ISETP.GT.AND P2, PT, R0, RZ, P3 ;  /* 0x000000ff0000720c */ /* 0x000fe40001f44270 */
[----:B------:R-:W-:-:S05]  /*23a0*/  F2FP.BF16.F32.PACK_AB R64, RZ, R64 ;  /* 0x00000040ff40723e */ /* 0x000fca00000010ff */
[----:B------:R0:W-:Y:S06]  /*23b0*/  @P1 STG.E.U16 desc[UR36][R8.64], R64 ;  /* 0x0000004008001986 */ /* 0x0001ec000c101524 */
[----:B------:R-:W-:Y:S05]  /*23c0*/  @!P2 BRA `(.L_x_32) ;  /* 0x000000000004a947 */ /* 0x000fea0003800000 */
[----:B------:R1:W5:Y:S02]  /*23d0*/  LDG.E.LTC128B.U16 R7, desc[UR36][R12.64+0x2] ;  /* 0x000002240c077981 */ /* 0x000364000c1e1520 */
.L_x_32:
[----:B------:R-:W-:Y:S05]  /*23e0*/  BSYNC B1 ;  /* 0x0000000000017941 */ /* 0x000fea0003800000 */
.L_x_31:
[----:B------:R-:W-:Y:S01]  /*23f0*/  IMAD.WIDE.U32 R88, R74, R78, R80 ;  /* 0x0000004e4a587225 */ /* 0x000fe200078e0050 */
[----:B------:R-:W-:Y:S02]  /*2400*/  ISETP.GT.AND P1, PT, R0, 0x8, P0 ;  /* 0x000000080000780c */ /* 0x000fe40000724270 */
[C---:B-----5:R-:W-:Y:S01]  /*2410*/  PRMT R91, R7.reuse, 0x7610, R91 ;  /* 0x00007610075b7816 */ /* 0x060fe2000000005b */
[----:B0-----:R-:W-:Y:S01]  /*2420*/  IMAD.U32 R64, R7, 0x10000, RZ ;  /* 0x0001000007407824 */ /* 0x001fe200078e00ff */
[----:B------:R-:W-:Y:S01]  /*2430*/  IADD3 R21, P4, R84, R88, RZ ;  /* 0x0000005854157210 */ /* 0x000fe20007f9e0ff */
[----:B------:R-:W-:Y:S02]  /*2440*/  IMAD.IADD R97, R95, 0x1, R89 ;  /* 0x000000015f617824 */ /* 0x000fe400078e0259 */
[----:B------:R-:W-:Y:S02]  /*2450*/  FMUL R64, R64, R73 ;  /* 0x0000004940407220 */ /* 0x000fe40000400000 */
[----:B------:R-:W-:-:S02]  /*2460*/  IMAD.X R76, R97, 0x1, R83, P4 ;  /* 0x00000001614c7824 */ /* 0x000fc400020e0653 */
[----:B------:R-:W-:Y:S01]  /*2470*/  FFMA R65, R65, R72, R64 ;  /* 0x0000004841417223 */ /* 0x000fe20000000040 */
[----:B------:R-:W-:-:S04]  /*2480*/  LEA R64, P4, R21, R14, 0x1 ;  /* 0x0000000e15407211 */ /* 0x000fc800078808ff */
[----:B------:R-:W-:Y:S02]  /*2490*/  F2FP.BF16.F32.PACK_AB R77, RZ, R65 ;  /* 0x00000041ff4d723e */ /* 0x000fe400000010ff */
[----:B------:R-:W-:-:S03]  /*24a0*/  LEA.HI.X R65, R21, R15, R76, 0x1, P4 ;  /* 0x0000000f15417211 */ /* 0x000fc600020f0c4c */
[----:B------:R0:W-:Y:S04]  /*24b0*/  @P2 STG.E.U16 desc[UR36][R8.64+0x2], R77 ;  /* 0x0000024d08002986 */ /* 0x0001e8000c101524 */
[----:B------:R2:W3:Y:S01]  /*24c0*/  @P1 LDG.E.LTC128B.U16 R91, desc[UR36][R64.64] ;  /* 0x00000024405b1981 */ /* 0x0004e2000c1e1520 */
[----:B------:R-:W-:Y:S01]  /*24d0*/  IMAD.SHL.U32 R7, R4, 0x10, RZ ;  /* 0x0000001004077824 */ /* 0x000fe200078e00ff */
[----:B------:R-:W-:Y:S01]  /*24e0*/  IADD3 R86, P2, R10, R88, RZ ;  /* 0x000000580a567210 */ /* 0x000fe20007f5e0ff */
[----:B------:R-:W-:Y:S04]  /*24f0*/  BSSY B1, `(.L_x_33) ;  /* 0x0000011000017945 */ /* 0x000fe80003800000 */
[----:B------:R-:W-:Y:S01]  /*2500*/  IMAD.X R87, R11, 0x1, R97, P2 ;  /* 0x000000010b577824 */ /* 0x000fe200010e0661 */
[----:B------:R-:W-:Y:S01]  /*2510*/  ISETP.GT.AND P2, PT, R0, 0x8, P3 ;  /* 0x000000080000780c */ /* 0x000fe20001f44270 */
[----:B------:R-:W-:-:S04]  /*2520*/  IMAD.WIDE.U32 R86, R23, R20, R86 ;  /* 0x0000001417567225 */ /* 0x000fc800078e0056 */
[----:B------:R-:W-:Y:S01]  /*2530*/  IMAD.IADD R87, R93, 0x1, R87 ;  /* 0x000000015d577824 */ /* 0x000fe200078e0257 */
[----:B--2---:R-:W-:-:S04]  /*2540*/  LEA R64, P5, R86, R14, 0x1 ;  /* 0x0000000e56407211 */ /* 0x004fc800078a08ff */
[----:B------:R-:W-:Y:S01]  /*2550*/  LEA.HI.X R65, R86, R15, R87, 0x1, P5 ;  /* 0x0000000f56417211 */ /* 0x000fe200028f0c57 */
[----:B---3--:R-:W-:-:S04]  /*2560*/  IMAD.U32 R76, R91, 0x10000, RZ ;  /* 0x000100005b4c7824 */ /* 0x008fc800078e00ff */
[----:B------:R-:W-:Y:S01]  /*2570*/  FMUL R21, R76, R73 ;  /* 0x000000494c157220 */ /* 0x000fe20000400000 */
[----:B------:R-:W-:-:S03]  /*2580*/  IADD3 R76, P4, R7, R8, RZ ;  /* 0x00000008074c7210 */ /* 0x000fc60007f9e0ff */
[----:B------:R-:W-:Y:S01]  /*2590*/  FFMA R66, R66, R72, R21 ;  /* 0x0000004842427223 */ /* 0x000fe20000000015 */
[----:B------:R-:W-:-:S04]  /*25a0*/  SHF.L.U64.HI R21, R4, 0x4, R5 ;  /* 0x0000000404157819 */ /* 0x000fc80000010205 */
[----:B------:R-:W-:Y:S01]  /*25b0*/  F2FP.BF16.F32.PACK_AB R66, RZ, R66 ;  /* 0x00000042ff42723e */ /* 0x000fe200000010ff */
[----:B0-----:R-:W-:-:S05]  /*25c0*/  IMAD.X R77, R21, 0x1, R9, P4 ;  /* 0x00000001154d7824 */ /* 0x001fca00020e0609 */
[----:B------:R0:W-:Y:S01]  /*25d0*/  @P1 STG.E.U16 desc[UR36][R76.64], R66 ;  /* 0x000000424c001986 */ /* 0x0001e2000c101524 */
[----:B------:R-:W-:Y:S05]  /*25e0*/  @!P2 BRA `(.L_x_34) ;  /* 0x000000000004a947 */ /* 0x000fea0003800000 */
[----:B------:R2:W5:Y:S02]  /*25f0*/  LDG.E.LTC128B.U16 R91, desc[UR36][R64.64+0x2] ;  /* 0x00000224405b7981 */ /* 0x000564000c1e1520 */
.L_x_34:
[----:B------:R-:W-:Y:S05]  /*2600*/  BSYNC B1 ;  /* 0x0000000000017941 */ /* 0x000fea0003800000 */
.L_x_33:
[----:B0----5:R-:W-:Y:S01]  /*2610*/  IMAD.U32 R66, R91, 0x10000, RZ ;  /* 0x000100005b427824 */ /* 0x021fe200078e00ff */
[----:B------:R-:W-:Y:S01]  /*2620*/  ISETP.GT.AND P1, PT, R6, 0x8, PT ;  /* 0x000000080600780c */ /* 0x000fe20003f24270 */
[----:B------:R-:W-:Y:S01]  /*2630*/  BSSY B1, `(.L_x_35) ;  /* 0x000000c000017945 */ /* 0x000fe20003800000 */
[----:B------:R-:W-:Y:S02]  /*2640*/  IMAD R89, R79, 0x78, RZ ;  /* 0x000000784f597824 */ /* 0x000fe400078e02ff */
[----:B------:R-:W-:Y:S01]  /*2650*/  FMUL R66, R66, R73 ;  /* 0x0000004942427220 */ /* 0x000fe20000400000 */
[----:B------:R-:W-:-:S03]  /*2660*/  ISETP.GT.AND P4, PT, R0, RZ, P1 ;  /* 0x000000ff0000720c */ /* 0x000fc60000f84270 */
[----:B------:R-:W-:Y:S01]  /*2670*/  FFMA R66, R67, R72, R66 ;  /* 0x0000004843427223 */ /* 0x000fe20000000042 */
[----:B------:R-:W-:-:S04]  /*2680*/  IMAD.MOV.U32 R67, RZ, RZ, R97 ;  /* 0x000000ffff437224 */ /* 0x000fc800078e0061 */
[----:B------:R-:W-:-:S04]  /*2690*/  F2FP.BF16.F32.PACK_AB R66, RZ, R66 ;  /* 0x00000042ff42723e */ /* 0x000fc800000010ff */
[----:B------:R-:W-:Y:S01]  /*26a0*/  PRMT R86, R66, 0x7610, R86 ;  /* 0x0000761042567816 */ /* 0x000fe20000000056 */
[----:B------:R-:W-:-:S04]  /*26b0*/  IMAD.MOV.U32 R66, RZ, RZ, R88 ;  /* 0x000000ffff427224 */ /* 0x000fc800078e0058 */
[----:B------:R0:W-:Y:S01]  /*26c0*/  @P2 STG.E.U16 desc[UR36][R76.64+0x2], R86 ;  /* 0x000002564c002986 */ /* 0x0001e2000c101524 */
[----:B------:R-:W-:Y:S05]  /*26d0*/  @!P4 BRA `(.L_x_36) ;  /* 0x000000000004c947 */ /* 0x000fea0003800000 */
[----:B------:R3:W5:Y:S02]  /*26e0*/  LDG.E.LTC128B.U16 R91, desc[UR36][R12.64+0x10] ;  /* 0x000010240c5b7981 */ /* 0x000764000c1e1520 */
.L_x_36:
[----:B------:R-:W-:Y:S05]  /*26f0*/  BSYNC B1 ;  /* 0x0000000000017941 */ /* 0x000fea0003800000 */
.L_x_35:
[----:B0----5:R-:W-:Y:S01]  /*2700*/  IMAD.U32 R86, R91, 0x10000, RZ ;  /* 0x000100005b567824 */ /* 0x021fe200078e00ff */
[----:B------:R-:W-:Y:S01]  /*2710*/  BSSY B1, `(.L_x_37) ;  /* 0x000000d000017945 */ /* 0x000fe20003800000 */
[----:B------:R-:W-:-:S04]  /*2720*/  IMAD.WIDE.U32 R66, R78, 0x78, R66 ;  /* 0x000000784e427825 */ /* 0x000fc800078e0042 */
[----:B------:R-:W-:Y:S01]  /*2730*/  FMUL R79, R86, R73 ;  /* 0x00000049564f7220 */ /* 0x000fe20000400000 */
[----:B------:R-:W-:Y:S01]  /*2740*/  IMAD.IADD R97, R67, 0x1, R89 ;  /* 0x0000000143617824 */ /* 0x000fe200078e0259 */
[----:B------:R-:W-:Y:S02]  /*2750*/  IADD3 R86, P2, P5, R84, R66, R80 ;  /* 0x0000004254567210 */ /* 0x000fe40007d5e050 */
[----:B------:R-:W-:Y:S02]  /*2760*/  FFMA R79, R68, R72, R79 ;  /* 0x00000048444f7223 */ /* 0x000fe4000000004f */
[----:B------:R-:W-:-:S03]  /*2770*/  IADD3.X R87, R83, R97, R81, P2, P5 ;  /* 0x0000006153577210 */ /* 0x000fc600017ea451 */
[----:B------:R-:W-:Y:S02]  /*2780*/  F2FP.BF16.F32.PACK_AB R79, RZ, R79 ;  /* 0x0000004fff4f723e */ /* 0x000fe400000010ff */
[----:B------:R-:W-:-:S03]  /*2790*/  ISETP.GT.AND P2, PT, R6, 0x9, PT ;  /* 0x000000090600780c */ /* 0x000fc60003f44270 */
[----:B------:R0:W-:Y:S01]  /*27a0*/  @P4 STG.E.U16 desc[UR36][R8.64+0x10], R79 ;  /* 0x0000104f08004986 */ /* 0x0001e2000c101524 */
[----:B------:R-:W-:-:S13]  /*27b0*/  ISETP.GT.AND P5, PT, R0, RZ, P2 ;  /* 0x000000ff0000720c */ /* 0x000fda00017a4270 */
[----:B0-----:R-:W-:Y:S05]  /*27c0*/  @!P5 BRA `(.L_x_38) ;  /* 0x000000000004d947 */ /* 0x001fea0003800000 */
[----:B------:R0:W5:Y:S02]  /*27d0*/  LDG.E.LTC128B.U16 R91, desc[UR36][R12.64+0x12] ;  /* 0x000012240c5b7981 */ /* 0x000164000c1e1520 */
.L_x_38:
[----:B------:R-:W-:Y:S05]  /*27e0*/  BSYNC B1 ;  /* 0x0000000000017941 */ /* 0x000fea0003800000 */
.L_x_37:
[----:B-----5:R-:W-:Y:S01]  /*27f0*/  IMAD.U32 R68, R91, 0x10000, RZ ;  /* 0x000100005b447824 */ /* 0x020fe200078e00ff */
[----:B------:R-:W-:Y:S01]  /*2800*/  ISETP.GT.AND P4, PT, R0, 0x8, P1 ;  /* 0x000000080000780c */ /* 0x000fe20000f84270 */
[----:B------:R-:W-:Y:S02]  /*2810*/  BSSY B1, `(.L_x_39) ;  /* 0x0000007000017945 */ /* 0x000fe40003800000 */
[----:B------:R-:W-:-:S04]  /*2820*/  FMUL R68, R68, R73 ;  /* 0x0000004944447220 */ /* 0x000fc80000400000 */
[----:B------:R-:W-:-:S05]  /*2830*/  FFMA R68, R69, R72, R68 ;  /* 0x0000004845447223 */ /* 0x000fca0000000044 */
[----:B------:R-:W-:-:S05]  /*2840*/  F2FP.BF16.F32.PACK_AB R68, RZ, R68 ;  /* 0x00000044ff44723e */ /* 0x000fca00000010ff */
[----:B------:R4:W-:Y:S01]  /*2850*/  @P5 STG.E.U16 desc[UR36][R8.64+0x12], R68 ;  /* 0x0000124408005986 */ /* 0x0009e2000c101524 */
[----:B------:R-:W-:Y:S05]  /*2860*/  @!P4 BRA `(.L_x_40) ;  /* 0x000000000004c947 */ /* 0x000fea0003800000 */
[----:B------:R0:W5:Y:S02]  /*2870*/  LDG.E.LTC128B.U16 R91, desc[UR36][R64.64+0x10] ;  /* 0x00001024405b7981 */ /* 0x000164000c1e1520 */
.L_x_40:
[----:B------:R-:W-:Y:S05]  /*2880*/  BSYNC B1 ;  /* 0x0000000000017941 */ /* 0x000fea0003800000 */
.L_x_39:
[----:B----45:R-:W-:Y:S01]  /*2890*/  IMAD.U32 R68, R91, 0x10000, RZ ;  /* 0x000100005b447824 */ /* 0x030fe200078e00ff */
        /* <DEDUP_REMOVED lines=8> */
.L_x_42:
[----:B------:R-:W-:Y:S05]  /*2920*/  BSYNC B1 ;  /* 0x0000000000017941 */ /* 0x000fea0003800000 */
.L_x_41:
[----:B-----5:R-:W-:Y:S01]  /*2930*/  IMAD.U32 R68, R91, 0x10000, RZ ;  /* 0x000100005b447824 */ /* 0x020fe200078e00ff */
[----:B------:R-:W-:-:S03]  /*2940*/  IADD3 R67, P4, R84, R66, RZ ;  /* 0x0000004254437210 */ /* 0x000fc60007f9e0ff */
[----:B------:R-:W-:Y:S02]  /*2950*/  FMUL R68, R68, R73 ;  /* 0x0000004944447220 */ /* 0x000fe40000400000 */
[----:B------:R-:W-:Y:S01]  /*2960*/  IMAD.X R82, R97, 0x1, R83, P4 ;  /* 0x0000000161527824 */ /* 0x000fe200020e0653 */
[----:B------:R-:W-:Y:S01]  /*2970*/  LEA R66, P4, R67, R14, 0x1 ;  /* 0x0000000e43427211 */ /* 0x000fe200078808ff */
[----:B------:R-:W-:-:S03]  /*2980*/  FFMA R68, R71, R72, R68 ;  /* 0x0000004847447223 */ /* 0x000fc60000000044 */
[----:B------:R-:W-:Y:S02]  /*2990*/  LEA.HI.X R67, R67, R15, R82, 0x1, P4 ;  /* 0x0000000f43437211 */ /* 0x000fe400020f0c52 */
[----:B------:R-:W-:-:S04]  /*29a0*/  F2FP.BF16.F32.PACK_AB R68, RZ, R68 ;  /* 0x00000044ff44723e */ /* 0x000fc800000010ff */
[----:B----4-:R-:W-:-:S05]  /*29b0*/  PRMT R69, R68, 0x7610, R69 ;  /* 0x0000761044457816 */ /* 0x010fca0000000045 */
[----:B------:R4:W-:Y:S01]  /*29c0*/  @P5 STG.E.U16 desc[UR36][R76.64+0x12], R69 ;  /* 0x000012454c005986 */ /* 0x0009e2000c101524 */
[----:B------:R-:W-:-:S13]  /*29d0*/  ISETP.GT.AND P5, PT, R0, 0x80, P0 ;  /* 0x000000800000780c */ /* 0x000fda00007a4270 */
[----:B------:R1:W2:Y:S01]  /*29e0*/  @P5 LDG.E.LTC128B.U16 R91, desc[UR36][R66.64] ;  /* 0x00000024425b5981 */ /* 0x0002a2000c1e1520 */
[----:B------:R-:W-:Y:S01]  /*29f0*/  IMAD.WIDE.U32 R70, R78, 0x78, R80 ;  /* 0x000000784e467825 */ /* 0x000fe200078e0050 */
[----:B------:R-:W-:Y:S03]  /*2a00*/  BSSY B1, `(.L_x_43) ;  /* 0x0000016000017945 */ /* 0x000fe60003800000 */
[----:B------:R-:W-:Y:S02]  /*2a10*/  IMAD.IADD R83, R89, 0x1, R71 ;  /* 0x0000000159537824 */ /* 0x000fe400078e0247 */
[----:B------:R-:W-:Y:S02]  /*2a20*/  IMAD.MOV.U32 R82, RZ, RZ, R70 ;  /* 0x000000ffff527224 */ /* 0x000fe400078e0046 */
[----:B------:R-:W-:Y:S02]  /*2a30*/  IMAD R89, R5, 0xf0, RZ ;  /* 0x000000f005597824 */ /* 0x000fe400078e02ff */
[----:B----4-:R-:W-:-:S03]  /*2a40*/  IMAD.WIDE.U32 R68, R74, R78, R82 ;  /* 0x0000004e4a447225 */ /* 0x010fc600078e0052 */
[----:B------:R-:W-:-:S04]  /*2a50*/  IADD3 R68, P4, R10, R68, RZ ;  /* 0x000000440a447210 */ /* 0x000fc80007f9e0ff */
[----:B------:R-:W-:-:S03]  /*2a60*/  IADD3.X R69, R11, R95, R69, P4, !PT ;  /* 0x0000005f0b457210 */ /* 0x000fc600027fe445 */
[----:B------:R-:W-:-:S04]  /*2a70*/  IMAD.WIDE.U32 R68, R23, R20, R68 ;  /* 0x0000001417447225 */ /* 0x000fc800078e0044 */
[----:B------:R-:W-:Y:S01]  /*2a80*/  IMAD.IADD R5, R93, 0x1, R69 ;  /* 0x000000015d057824 */ /* 0x000fe200078e0245 */
[----:B-1----:R-:W-:-:S04]  /*2a90*/  LEA R66, P4, R68, R14, 0x1 ;  /* 0x0000000e44427211 */ /* 0x002fc800078808ff */
[----:B------:R-:W-:Y:S02]  /*2aa0*/  LEA.HI.X R67, R68, R15, R5, 0x1, P4 ;  /* 0x0000000f44437211 */ /* 0x000fe400020f0c05 */
[----:B------:R-:W-:Y:S01]  /*2ab0*/  ISETP.GT.AND P4, PT, R0, 0x80, P3 ;  /* 0x000000800000780c */ /* 0x000fe20001f84270 */
[----:B--2---:R-:W-:-:S04]  /*2ac0*/  IMAD.U32 R84, R91, 0x10000, RZ ;  /* 0x000100005b547824 */ /* 0x004fc800078e00ff */
[----:B------:R-:W-:Y:S01]  /*2ad0*/  FMUL R79, R84, R73 ;  /* 0x00000049544f7220 */ /* 0x000fe20000400000 */
[----:B------:R-:W-:-:S04]  /*2ae0*/  IMAD.WIDE.U32 R84, R4, 0xf0, R76 ;  /* 0x000000f004547825 */ /* 0x000fc800078e004c */
[----:B------:R-:W-:Y:S01]  /*2af0*/  FFMA R79, R56, R72, R79 ;  /* 0x00000048384f7223 */ /* 0x000fe2000000004f */
[----:B------:R-:W-:Y:S02]  /*2b00*/  IMAD.IADD R69, R85, 0x1, R89 ;  /* 0x0000000155457824 */ /* 0x000fe400078e0259 */
[----:B------:R-:W-:Y:S02]  /*2b10*/  @P5 IMAD.MOV.U32 R68, RZ, RZ, R84 ;  /* 0x000000ffff445224 */ /* 0x000fe400078e0054 */
[----:B------:R-:W-:-:S05]  /*2b20*/  F2FP.BF16.F32.PACK_AB R79, RZ, R79 ;  /* 0x0000004fff4f723e */ /* 0x000fca00000010ff */
[----:B------:R1:W-:Y:S01]  /*2b30*/  @P5 STG.E.U16 desc[UR36][R68.64], R79 ;  /* 0x0000004f44005986 */ /* 0x0003e2000c101524 */
[----:B------:R-:W-:Y:S05]  /*2b40*/  @!P4 BRA `(.L_x_44) ;  /* 0x000000000004c947 */ /* 0x000fea0003800000 */
[----:B------:R2:W5:Y:S02]  /*2b50*/  LDG.E.LTC128B.U16 R91, desc[UR36][R66.64+0x2] ;  /* 0x00000224425b7981 */ /* 0x000564000c1e1520 */
.L_x_44:
[----:B------:R-:W-:Y:S05]  /*2b60*/  BSYNC B1 ;  /* 0x0000000000017941 */ /* 0x000fea0003800000 */
.L_x_43:
[----:B-----5:R-:W-:Y:S01]  /*2b70*/  IMAD.U32 R56, R91, 0x10000, RZ ;  /* 0x000100005b387824 */ /* 0x020fe200078e00ff */
[----:B------:R-:W-:Y:S01]  /*2b80*/  IADD3 R70, P5, R80, R70, RZ ;  /* 0x0000004650467210 */ /* 0x000fe20007fbe0ff */
[----:B-1----:R-:W-:Y:S01]  /*2b90*/  @P4 IMAD.MOV.U32 R79, RZ, RZ, R69 ;  /* 0x000000ffff4f4224 */ /* 0x002fe200078e0045 */
[----:B------:R-:W-:Y:S01]  /*2ba0*/  ISETP.GT.AND P0, PT, R0, 0x88, P0 ;  /* 0x000000880000780c */ /* 0x000fe20000704270 */
[----:B------:R-:W-:Y:S01]  /*2bb0*/  FMUL R56, R56, R73 ;  /* 0x0000004938387220 */ /* 0x000fe20000400000 */
[----:B------:R-:W-:Y:S01]  /*2bc0*/  BSSY B1, `(.L_x_45) ;  /* 0x000000d000017945 */ /* 0x000fe20003800000 */
[----:B------:R-:W-:Y:S02]  /*2bd0*/  IMAD.X R71, R83, 0x1, R81, P5 ;  /* 0x0000000153477824 */ /* 0x000fe400028e0651 */
[----:B------:R-:W-:Y:S01]  /*2be0*/  FFMA R56, R57, R72, R56 ;  /* 0x0000004839387223 */ /* 0x000fe20000000038 */
[----:B------:R-:W-:-:S04]  /*2bf0*/  IMAD.WIDE.U32 R74, R74, R78, R70 ;  /* 0x0000004e4a4a7225 */ /* 0x000fc800078e0046 */
[----:B------:R-:W-:Y:S01]  /*2c00*/  F2FP.BF16.F32.PACK_AB R56, RZ, R56 ;  /* 0x00000038ff38723e */ /* 0x000fe200000010ff */
[----:B------:R-:W-:Y:S01]  /*2c10*/  @P4 IMAD.MOV.U32 R78, RZ, RZ, R84 ;  /* 0x000000ffff4e4224 */ /* 0x000fe200078e0054 */
[----:B------:R-:W-:Y:S02]  /*2c20*/  IADD3 R70, P5, R10, R74, RZ ;  /* 0x0000004a0a467210 */ /* 0x000fe40007fbe0ff */
[----:B------:R-:W-:-:S05]  /*2c30*/  PRMT R5, R56, 0x7610, R5 ;  /* 0x0000761038057816 */ /* 0x000fca0000000005 */
[----:B------:R1:W-:Y:S01]  /*2c40*/  @P4 STG.E.U16 desc[UR36][R78.64+0x2], R5 ;  /* 0x000002054e004986 */ /* 0x0003e2000c101524 */
[----:B------:R-:W-:-:S04]  /*2c50*/  LEA R56, P4, R86, R14, 0x1 ;  /* 0x0000000e56387211 */ /* 0x000fc800078808ff */
[----:B------:R-:W-:Y:S01]  /*2c60*/  LEA.HI.X R57, R86, R15, R87, 0x1, P4 ;  /* 0x0000000f56397211 */ /* 0x000fe200020f0c57 */
[----:B------:R-:W-:Y:S08]  /*2c70*/  @!P0 BRA `(.L_x_46) ;  /* 0x0000000000048947 */ /* 0x000ff00003800000 */
[----:B------:R4:W5:Y:S02]  /*2c80*/  LDG.E.LTC128B.U16 R91, desc[UR36][R56.64] ;  /* 0x00000024385b7981 */ /* 0x000964000c1e1520 */
.L_x_46:
[----:B------:R-:W-:Y:S05]  /*2c90*/  BSYNC B1 ;  /* 0x0000000000017941 */ /* 0x000fea0003800000 */
.L_x_45:
[----:B-----5:R-:W-:Y:S01]  /*2ca0*/  IMAD.U32 R10, R91, 0x10000, RZ ;  /* 0x000100005b0a7824 */ /* 0x020fe200078e00ff */
[----:B------:R-:W-:Y:S01]  /*2cb0*/  IADD3.X R71, R11, R95, R75, P5, !PT ;  /* 0x0000005f0b477210 */ /* 0x000fe20002ffe44b */
[----:B------:R-:W-:Y:S01]  /*2cc0*/  BSSY B1, `(.L_x_47) ;  /* 0x000000e000017945 */ /* 0x000fe20003800000 */
[----:B------:R-:W-:Y:S01]  /*2cd0*/  ISETP.GT.AND P3, PT, R0, 0x88, P3 ;  /* 0x000000880000780c */ /* 0x000fe20001f64270 */
[----:B-1----:R-:W-:Y:S01]  /*2ce0*/  FMUL R5, R10, R73 ;  /* 0x000000490a057220 */ /* 0x002fe20000400000 */
[----:B------:R-:W-:Y:S01]  /*2cf0*/  IADD3 R10, P4, R7, R84, RZ ;  /* 0x00000054070a7210 */ /* 0x000fe20007f9e0ff */
[----:B----4-:R-:W-:-:S04]  /*2d00*/  IMAD.WIDE.U32 R56, R23, R20, R70 ;  /* 0x0000001417387225 */ /* 0x010fc800078e0046 */
[----:B------:R-:W-:Y:S01]  /*2d10*/  FFMA R5, R58, R72, R5 ;  /* 0x000000483a057223 */ /* 0x000fe20000000005 */
[----:B------:R-:W-:Y:S01]  /*2d20*/  IMAD.X R11, R69, 0x1, R21, P4 ;  /* 0x00000001450b7824 */ /* 0x000fe200020e0615 */
[----:B------:R-:W-:Y:S01]  /*2d30*/  LEA R14, P5, R56, R14, 0x1 ;  /* 0x0000000e380e7211 */ /* 0x000fe200078a08ff */
[----:B------:R-:W-:Y:S02]  /*2d40*/  IMAD.IADD R20, R93, 0x1, R57 ;  /* 0x000000015d147824 */ /* 0x000fe400078e0239 */
[----:B------:R-:W-:-:S03]  /*2d50*/  F2FP.BF16.F32.PACK_AB R5, RZ, R5 ;  /* 0x00000005ff05723e */ /* 0x000fc600000010ff */
[----:B------:R-:W-:Y:S02]  /*2d60*/  LEA.HI.X R15, R56, R15, R20, 0x1, P5 ;  /* 0x0000000f380f7211 */ /* 0x000fe400028f0c14 */
[----:B------:R1:W-:Y:S01]  /*2d70*/  @P0 STG.E.U16 desc[UR36][R10.64], R5 ;  /* 0x000000050a000986 */ /* 0x0003e2000c101524 */
[----:B------:R-:W-:Y:S05]  /*2d80*/  @!P3 BRA `(.L_x_48) ;  /* 0x000000000004b947 */ /* 0x000fea0003800000 */
[----:B------:R4:W5:Y:S02]  /*2d90*/  LDG.E.LTC128B.U16 R91, desc[UR36][R14.64+0x2] ;  /* 0x000002240e5b7981 */ /* 0x000964000c1e1520 */
.L_x_48:
[----:B------:R-:W-:Y:S05]  /*2da0*/  BSYNC B1 ;  /* 0x0000000000017941 */ /* 0x000fea0003800000 */
.L_x_47:
        /* <DEDUP_REMOVED lines=9> */
.L_x_50:
[----:B------:R-:W-:Y:S05]  /*2e40*/  BSYNC B1 ;  /* 0x0000000000017941 */ /* 0x000fea0003800000 */
.L_x_49:
[----:B0----5:R-:W-:Y:S01]  /*2e50*/  IMAD.U32 R20, R91, 0x10000, RZ ;  /* 0x000100005b147824 */ /* 0x021fe200078e00ff */
[----:B------:R-:W-:Y:S01]  /*2e60*/  ISETP.GT.AND P3, PT, R0, 0x80, P2 ;  /* 0x000000800000780c */ /* 0x000fe20001764270 */
[----:B------:R-:W-:Y:S01]  /*2e70*/  @P0 IMAD.MOV.U32 R56, RZ, RZ, R84 ;  /* 0x000000ffff380224 */ /* 0x000fe200078e0054 */
[----:B------:R-:W-:Y:S01]  /*2e80*/  BSSY B1, `(.L_x_51) ;  /* 0x0000008000017945 */ /* 0x000fe20003800000 */
[----:B-1----:R-:W-:Y:S01]  /*2e90*/  FMUL R5, R20, R73 ;  /* 0x0000004914057220 */ /* 0x002fe20000400000 */
[----:B------:R-:W-:-:S03]  /*2ea0*/  @P0 IMAD.MOV.U32 R57, RZ, RZ, R69 ;  /* 0x000000ffff390224 */ /* 0x000fc600078e0045 */
[----:B------:R-:W-:-:S05]  /*2eb0*/  FFMA R5, R60, R72, R5 ;  /* 0x000000483c057223 */ /* 0x000fca0000000005 */
[----:B------:R-:W-:-:S05]  /*2ec0*/  F2FP.BF16.F32.PACK_AB R5, RZ, R5 ;  /* 0x00000005ff05723e */ /* 0x000fca00000010ff */
[----:B------:R0:W-:Y:S01]  /*2ed0*/  @P0 STG.E.U16 desc[UR36][R56.64+0x10], R5 ;  /* 0x0000100538000986 */ /* 0x0001e2000c101524 */
[----:B------:R-:W-:Y:S05]  /*2ee0*/  @!P3 BRA `(.L_x_52) ;  /* 0x000000000004b947 */ /* 0x000fea0003800000 */
[----:B------:R1:W5:Y:S02]  /*2ef0*/  LDG.E.LTC128B.U16 R91, desc[UR36][R66.64+0x12] ;  /* 0x00001224425b7981 */ /* 0x000364000c1e1520 */
.L_x_52:
[----:B------:R-:W-:Y:S05]  /*2f00*/  BSYNC B1 ;  /* 0x0000000000017941 */ /* 0x000fea0003800000 */
.L_x_51:
[----:B-----5:R-:W-:Y:S01]  /*2f10*/  IMAD.U32 R20, R91, 0x10000, RZ ;  /* 0x000100005b147824 */ /* 0x020fe200078e00ff */
[----:B------:R-:W-:Y:S01]  /*2f20*/  ISETP.GT.AND P1, PT, R0, 0x88, P1 ;  /* 0x000000880000780c */ /* 0x000fe20000f24270 */
[----:B------:R-:W-:Y:S01]  /*2f30*/  @P3 IMAD.MOV.U32 R68, RZ, RZ, R84 ;  /* 0x000000ffff443224 */ /* 0x000fe200078e0054 */
[----:B------:R-:W-:Y:S01]  /*2f40*/  BSSY B1, `(.L_x_53) ;  /* 0x0000007000017945 */ /* 0x000fe20003800000 */
[----:B------:R-:W-:-:S04]  /*2f50*/  FMUL R20, R20, R73 ;  /* 0x0000004914147220 */ /* 0x000fc80000400000 */
[----:B------:R-:W-:-:S05]  /*2f60*/  FFMA R20, R61, R72, R20 ;  /* 0x000000483d147223 */ /* 0x000fca0000000014 */
[----:B------:R-:W-:-:S05]  /*2f70*/  F2FP.BF16.F32.PACK_AB R20, RZ, R20 ;  /* 0x00000014ff14723e */ /* 0x000fca00000010ff */
[----:B------:R0:W-:Y:S01]  /*2f80*/  @P3 STG.E.U16 desc[UR36][R68.64+0x12], R20 ;  /* 0x0000121444003986 */ /* 0x0001e2000c101524 */
[----:B------:R-:W-:Y:S05]  /*2f90*/  @!P1 BRA `(.L_x_54) ;  /* 0x0000000000049947 */ /* 0x000fea0003800000 */
[----:B------:R0:W5:Y:S02]  /*2fa0*/  LDG.E.LTC128B.U16 R91, desc[UR36][R14.64+0x10] ;  /* 0x000010240e5b7981 */ /* 0x000164000c1e1520 */
.L_x_54:
[----:B------:R-:W-:Y:S05]  /*2fb0*/  BSYNC B1 ;  /* 0x0000000000017941 */ /* 0x000fea0003800000 */
.L_x_53:
[----:B0----5:R-:W-:Y:S01]  /*2fc0*/  IMAD.U32 R20, R91, 0x10000, RZ ;  /* 0x000100005b147824 */ /* 0x021fe200078e00ff */
        /* <DEDUP_REMOVED lines=8> */
.L_x_56:
[----:B------:R-:W-:Y:S05]  /*3050*/  BSYNC B1 ;  /* 0x0000000000017941 */ /* 0x000fea0003800000 */
.L_x_55:
[----:B-----5:R-:W-:Y:S01]  /*3060*/  IMAD.U32 R20, R91, 0x10000, RZ ;  /* 0x000100005b147824 */ /* 0x020fe200078e00ff */
[----:B------:R-:W-:Y:S01]  /*3070*/  ISETP.GT.AND P3, PT, R6, 0x10, PT ;  /* 0x000000100600780c */ /* 0x000fe20003f64270 */
[----:B------:R-:W-:Y:S02]  /*3080*/  BSSY B1, `(.L_x_57) ;  /* 0x0000008000017945 */ /* 0x000fe40003800000 */
[----:B------:R-:W-:Y:S01]  /*3090*/  FMUL R20, R20, R73 ;  /* 0x0000004914147220 */ /* 0x000fe20000400000 */
[----:B------:R-:W-:-:S03]  /*30a0*/  ISETP.GT.AND P0, PT, R0, RZ, P3 ;  /* 0x000000ff0000720c */ /* 0x000fc60001f04270 */
[----:B------:R-:W-:-:S05]  /*30b0*/  FFMA R20, R63, R72, R20 ;  /* 0x000000483f147223 */ /* 0x000fca0000000014 */
[----:B------:R-:W-:-:S05]  /*30c0*/  F2FP.BF16.F32.PACK_AB R20, RZ, R20 ;  /* 0x00000014ff14723e */ /* 0x000fca00000010ff */
[----:B------:R0:W-:Y:S01]  /*30d0*/  @P2 STG.E.U16 desc[UR36][R10.64+0x12], R20 ;  /* 0x000012140a002986 */ /* 0x0001e2000c101524 */
[----:B------:R-:W-:Y:S05]  /*30e0*/  @!P0 BRA `(.L_x_58) ;  /* 0x0000000000048947 */ /* 0x000fea0003800000 */
[----:B------:R0:W5:Y:S02]  /*30f0*/  LDG.E.LTC128B.U16 R91, desc[UR36][R12.64+0x20] ;  /* 0x000020240c5b7981 */ /* 0x000164000c1e1520 */
.L_x_58:
[----:B------:R-:W-:Y:S05]  /*3100*/  BSYNC B1 ;  /* 0x0000000000017941 */ /* 0x000fea0003800000 */
.L_x_57:
[----:B0----5:R-:W-:Y:S01]  /*3110*/  IMAD.U32 R10, R91, 0x10000, RZ ;  /* 0x000100005b0a7824 */ /* 0x021fe200078e00ff */
        /* <DEDUP_REMOVED lines=9> */
.L_x_60:
[----:B------:R-:W-:Y:S05]  /*31b0*/  BSYNC B1 ;  /* 0x0000000000017941 */ /* 0x000fea0003800000 */
.L_x_59:
        /* <DEDUP_REMOVED lines=9> */
.L_x_62:
[----:B------:R-:W-:Y:S05]  /*3250*/  BSYNC B1 ;  /* 0x0000000000017941 */ /* 0x000fea0003800000 */
.L_x_61:
        /* <DEDUP_REMOVED lines=9> */
.L_x_64:
[----:B------:R-:W-:Y:S05]  /*32f0*/  BSYNC B1 ;  /* 0x0000000000017941 */ /* 0x000fea0003800000 */
.L_x_63:
        /* <DEDUP_REMOVED lines=10> */
.L_x_66:
[----:B------:R-:W-:Y:S05]  /*33a0*/  BSYNC B1 ;  /* 0x0000000000017941 */ /* 0x000fea0003800000 */
.L_x_65:
        /* <DEDUP_REMOVED lines=10> */
.L_x_68:
[----:B------:R-:W-:Y:S05]  /*3450*/  BSYNC B1 ;  /* 0x0000000000017941 */ /* 0x000fea0003800000 */
.L_x_67:
        /* <DEDUP_REMOVED lines=9> */
.L_x_70:
[----:B------:R-:W-:Y:S05]  /*34f0*/  BSYNC B1 ;  /* 0x0000000000017941 */ /* 0x000fea0003800000 */
.L_x_69:
        /* <DEDUP_REMOVED lines=9> */
.L_x_72:
[----:B------:R-:W-:Y:S05]  /*3590*/  BSYNC B1 ;  /* 0x0000000000017941 */ /* 0x000fea0003800000 */
.L_x_71:
        /* <DEDUP_REMOVED lines=9> */
.L_x_74:
[----:B------:R-:W-:Y:S05]  /*3630*/  BSYNC B1 ;  /* 0x0000000000017941 */ /* 0x000fea0003800000 */
.L_x_73:
[----:B0----5:R-:W-:Y:S01]  /*3640*/  IMAD.U32 R10, R91, 0x10000, RZ ;  /* 0x000100005b0a7824 */ /* 0x021fe200078e00ff */
[----:B------:R-:W-:Y:S01]  /*3650*/  ISETP.GT.AND P4, PT, R0, 0x80, P2 ;  /* 0x000000800000780c */ /* 0x000fe20001784270 */
[----:B------:R-:W-:Y:S02]  /*3660*/  BSSY B1, `(.L_x_75) ;  /* 0x000000b000017945 */ /* 0x000fe40003800000 */
[----:B------:R-:W-:Y:S01]  /*3670*/  FMUL R5, R10, R73 ;  /* 0x000000490a057220 */ /* 0x000fe20000400000 */
[----:B------:R-:W-:-:S04]  /*3680*/  IMAD.WIDE.U32 R10, R4, 0xf0, R76 ;  /* 0x000000f0040a7825 */ /* 0x000fc800078e004c */
[----:B------:R-:W-:-:S05]  /*3690*/  FFMA R5, R40, R72, R5 ;  /* 0x0000004828057223 */ /* 0x000fca0000000005 */
[----:B------:R-:W-:Y:S01]  /*36a0*/  F2FP.BF16.F32.PACK_AB R4, RZ, R5 ;  /* 0x00000005ff04723e */ /* 0x000fe200000010ff */
[----:B------:R-:W-:-:S03]  /*36b0*/  IMAD.IADD R5, R89, 0x1, R11 ;  /* 0x0000000159057824 */ /* 0x000fc600078e020b */
[----:B------:R-:W-:Y:S01]  /*36c0*/  PRMT R20, R4, 0x7610, R20 ;  /* 0x0000761004147816 */ /* 0x000fe20000000014 */
[----:B------:R-:W-:-:S05]  /*36d0*/  IMAD.MOV.U32 R4, RZ, RZ, R10 ;  /* 0x000000ffff047224 */ /* 0x000fca00078e000a */
[----:B------:R0:W-:Y:S01]  /*36e0*/  @P5 STG.E.U16 desc[UR36][R4.64+0x20], R20 ;  /* 0x0000201404005986 */ /* 0x0001e2000c101524 */
[----:B------:R-:W-:Y:S05]  /*36f0*/  @!P4 BRA `(.L_x_76) ;  /* 0x000000000004c947 */ /* 0x000fea0003800000 */
[----:B------:R0:W5:Y:S02]  /*3700*/  LDG.E.LTC128B.U16 R91, desc[UR36][R66.64+0x22] ;  /* 0x00002224425b7981 */ /* 0x000164000c1e1520 */
.L_x_76:
[----:B------:R-:W-:Y:S05]  /*3710*/  BSYNC B1 ;  /* 0x0000000000017941 */ /* 0x000fea0003800000 */
.L_x_75:
        /* <DEDUP_REMOVED lines=9> */
.L_x_78:
[----:B------:R-:W-:Y:S05]  /*37b0*/  BSYNC B1 ;  /* 0x0000000000017941 */ /* 0x000fea0003800000 */
.L_x_77:
[----:B0----5:R-:W-:Y:S01]  /*37c0*/  IMAD.U32 R20, R91, 0x10000, RZ ;  /* 0x000100005b147824 */ /* 0x021fe200078e00ff */
[----:B------:R-:W-:Y:S01]  /*37d0*/  IADD3 R10, P4, R7, R10, RZ ;  /* 0x0000000a070a7210 */ /* 0x000fe20007f9e0ff */
[----:B------:R-:W-:Y:S01]  /*37e0*/  BSSY B1, `(.L_x_79) ;  /* 0x0000009000017945 */ /* 0x000fe20003800000 */
[----:B------:R-:W-:Y:S01]  /*37f0*/  ISETP.GT.AND P2, PT, R0, 0x88, P2 ;  /* 0x000000880000780c */ /* 0x000fe20001744270 */
[----:B------:R-:W-:-:S04]  /*3800*/  FMUL R11, R20, R73 ;  /* 0x00000049140b7220 */ /* 0x000fc80000400000 */
[----:B------:R-:W-:-:S05]  /*3810*/  FFMA R11, R42, R72, R11 ;  /* 0x000000482a0b7223 */ /* 0x000fca000000000b */
[----:B------:R-:W-:Y:S01]  /*3820*/  F2FP.BF16.F32.PACK_AB R7, RZ, R11 ;  /* 0x0000000bff07723e */ /* 0x000fe200000010ff */
[----:B------:R-:W-:-:S05]  /*3830*/  IMAD.X R11, R21, 0x1, R5, P4 ;  /* 0x00000001150b7824 */ /* 0x000fca00020e0605 */
[----:B------:R0:W-:Y:S01]  /*3840*/  @P3 STG.E.U16 desc[UR36][R10.64+0x20], R7 ;  /* 0x000020070a003986 */ /* 0x0001e2000c101524 */
[----:B------:R-:W-:Y:S05]  /*3850*/  @!P2 BRA `(.L_x_80) ;  /* 0x000000000004a947 */ /* 0x000fea0003800000 */
[----:B------:R0:W5:Y:S02]  /*3860*/  LDG.E.LTC128B.U16 R91, desc[UR36][R14.64+0x22] ;  /* 0x000022240e5b7981 */ /* 0x000164000c1e1520 */
.L_x_80:
[----:B------:R-:W-:Y:S05]  /*3870*/  BSYNC B1 ;  /* 0x0000000000017941 */ /* 0x000fea0003800000 */
.L_x_79:
        /* <DEDUP_REMOVED lines=9> */
.L_x_82:
[----:B------:R-:W-:Y:S05]  /*3910*/  BSYNC B1 ;  /* 0x0000000000017941 */ /* 0x000fea0003800000 */
.L_x_81:
        /* <DEDUP_REMOVED lines=9> */
.L_x_84:
[----:B------:R-:W-:Y:S05]  /*39b0*/  BSYNC B1 ;  /* 0x0000000000017941 */ /* 0x000fea0003800000 */
.L_x_83:
        /* <DEDUP_REMOVED lines=9> */
.L_x_86:
[----:B------:R-:W-:Y:S05]  /*3a50*/  BSYNC B1 ;  /* 0x0000000000017941 */ /* 0x000fea0003800000 */
.L_x_85:
        /* <DEDUP_REMOVED lines=9> */
.L_x_88:
[----:B------:R-:W-:Y:S05]  /*3af0*/  BSYNC B1 ;  /* 0x0000000000017941 */ /* 0x000fea0003800000 */
.L_x_87:
        /* <DEDUP_REMOVED lines=10> */
.L_x_90:
[----:B------:R-:W-:Y:S05]  /*3ba0*/  BSYNC B1 ;  /* 0x0000000000017941 */ /* 0x000fea0003800000 */
.L_x_89:
        /* <DEDUP_REMOVED lines=10> */
.L_x_92:
[----:B------:R-:W-:Y:S05]  /*3c50*/  BSYNC B1 ;  /* 0x0000000000017941 */ /* 0x000fea0003800000 */
.L_x_91:
        /* <DEDUP_REMOVED lines=9> */
.L_x_94:
[----:B------:R-:W-:Y:S05]  /*3cf0*/  BSYNC B1 ;  /* 0x0000000000017941 */ /* 0x000fea0003800000 */
.L_x_93:
        /* <DEDUP_REMOVED lines=9> */
.L_x_96:
[----:B------:R-:W-:Y:S05]  /*3d90*/  BSYNC B1 ;  /* 0x0000000000017941 */ /* 0x000fea0003800000 */
.L_x_95:
        /* <DEDUP_REMOVED lines=10> */
.L_x_98:
[----:B------:R-:W-:Y:S05]  /*3e40*/  BSYNC B1 ;  /* 0x0000000000017941 */ /* 0x000fea0003800000 */
.L_x_97:
        /* <DEDUP_REMOVED lines=10> */
.L_x_100:
[----:B------:R-:W-:Y:S05]  /*3ef0*/  BSYNC B1 ;  /* 0x0000000000017941 */ /* 0x000fea0003800000 */
.L_x_99:
        /* <DEDUP_REMOVED lines=9> */
.L_x_102:
[----:B------:R-:W-:Y:S05]  /*3f90*/  BSYNC B1 ;  /* 0x0000000000017941 */ /* 0x000fea0003800000 */
.L_x_101:
        /* <DEDUP_REMOVED lines=9> */
.L_x_104:
[----:B------:R-:W-:Y:S05]  /*4030*/  BSYNC B1 ;  /* 0x0000000000017941 */ /* 0x000fea0003800000 */
.L_x_103:
        /* <DEDUP_REMOVED lines=9> */
.L_x_106:
[----:B------:R-:W-:Y:S05]  /*40d0*/  BSYNC B1 ;  /* 0x0000000000017941 */ /* 0x000fea0003800000 */
.L_x_105:
        /* <DEDUP_REMOVED lines=9> */
.L_x_108:
[----:B------:R-:W-:Y:S05]  /*4170*/  BSYNC B1 ;  /* 0x0000000000017941 */ /* 0x000fea0003800000 */
.L_x_107:
        /* <DEDUP_REMOVED lines=9> */
.L_x_110:
[----:B------:R-:W-:Y:S05]  /*4210*/  BSYNC B1 ;  /* 0x0000000000017941 */ /* 0x000fea0003800000 */
.L_x_109:
        /* <DEDUP_REMOVED lines=9> */
.L_x_112:
[----:B------:R-:W-:Y:S05]  /*42b0*/  BSYNC B1 ;  /* 0x0000000000017941 */ /* 0x000fea0003800000 */
.L_x_111:
        /* <DEDUP_REMOVED lines=9> */
.L_x_114:
[----:B------:R-:W-:Y:S05]  /*4350*/  BSYNC B1 ;  /* 0x0000000000017941 */ /* 0x000fea0003800000 */
.L_x_113:
        /* <DEDUP_REMOVED lines=9> */
.L_x_116:
[----:B------:R-:W-:Y:S05]  /*43f0*/  BSYNC B1 ;  /* 0x0000000000017941 */ /* 0x000fea0003800000 */
.L_x_115:
        /* <DEDUP_REMOVED lines=9> */
.L_x_118:
[----:B------:R-:W-:Y:S05]  /*4490*/  BSYNC B1 ;  /* 0x0000000000017941 */ /* 0x000fea0003800000 */
.L_x_117:
        /* <DEDUP_REMOVED lines=9> */
.L_x_120:
[----:B------:R-:W-:Y:S05]  /*4530*/  BSYNC B1 ;  /* 0x0000000000017941 */ /* 0x000fea0003800000 */
.L_x_119:
[----:B------:R-:W-:Y:S05]  /*4540*/  @!P0 BRA `(.L_x_121) ;  /* 0x0000000c00a08947 */ /* 0x000fea0003800000 */
[----:B-----5:R-:W-:-:S04]  /*4550*/  IMAD.U32 R0, R91, 0x10000, RZ ;  /* 0x000100005b007824 */ /* 0x020fc800078e00ff */
[----:B------:R-:W-:-:S04]  /*4560*/  FMUL R0, R0, R73 ;  /* 0x0000004900007220 */ /* 0x000fc80000400000 */
[----:B------:R-:W-:-:S05]  /*4570*/  FFMA R0, R31, R72, R0 ;  /* 0x000000481f007223 */ /* 0x000fca0000000000 */
[----:B------:R-:W-:-:S05]  /*4580*/  F2FP.BF16.F32.PACK_AB R0, RZ, R0 ;  /* 0x00000000ff00723e */ /* 0x000fca00000010ff */
[----:B------:R0:W-:Y:S01]  /*4590*/  STG.E.U16 desc[UR36][R10.64+0x52], R0 ;  /* 0x000052000a007986 */ /* 0x0001e2000c101524 */
[----:B------:R-:W-:Y:S05]  /*45a0*/  BRA `(.L_x_121) ;  /* 0x0000000c00887947 */ /* 0x000fea0003800000 */
.L_x_30:
[----:B------:R-:W-:Y:S01]  /*45b0*/  ULDC.64 UR4, c[0x0][0x5c0] ;  /* 0x0001700000047ab9 */ /* 0x000fe20000000a00 */
[-C--:B------:R-:W-:Y:S01]  /*45c0*/  FMUL R64, R64, R72.reuse ;  /* 0x0000004840407220 */ /* 0x080fe20000400000 */
[----:B------:R-:W-:Y:S01]  /*45d0*/  LEA R8, P2, R80, UR4, 0x1 ;  /* 0x0000000450087c11 */ /* 0x000fe2000f8408ff */
[----:B------:R-:W-:Y:S01]  /*45e0*/  IMAD.SHL.U32 R23, R4, 0x10, RZ ;  /* 0x0000001004177824 */ /* 0x000fe200078e00ff */
[----:B------:R-:W-:Y:S01]  /*45f0*/  ISETP.GT.AND P3, PT, R6, 0x1, PT ;  /* 0x000000010600780c */ /* 0x000fe20003f64270 */
[----:B------:R-:W-:Y:S01]  /*4600*/  FMUL R65, R65, R72 ;  /* 0x0000004841417220 */ /* 0x000fe20000400000 */
[----:B------:R-:W-:Y:S01]  /*4610*/  F2FP.BF16.F32.PACK_AB R64, RZ, R64 ;  /* 0x00000040ff40723e */ /* 0x000fe200000010ff */
[-C--:B------:R-:W-:Y:S01]  /*4620*/  FMUL R67, R67, R72.reuse ;  /* 0x0000004843437220 */ /* 0x080fe20000400000 */
[----:B------:R-:W-:Y:S01]  /*4630*/  LEA.HI.X R9, R80, UR5, R87, 0x1, P2 ;  /* 0x0000000550097c11 */ /* 0x000fe200090f0c57 */
[-C--:B------:R-:W-:Y:S01]  /*4640*/  FMUL R66, R66, R72.reuse ;  /* 0x0000004842427220 */ /* 0x080fe20000400000 */
[----:B------:R-:W-:Y:S01]  /*4650*/  ISETP.GT.AND P2, PT, R0, RZ, P3 ;  /* 0x000000ff0000720c */ /* 0x000fe20001f44270 */
[-C--:B------:R-:W-:Y:S01]  /*4660*/  FMUL R69, R69, R72.reuse ;  /* 0x0000004845457220 */ /* 0x080fe20000400000 */
[----:B------:R-:W-:Y:S01]  /*4670*/  SHF.L.U64.HI R7, R4, 0x4, R5 ;  /* 0x0000000404077819 */ /* 0x000fe20000010205 */
[----:B------:R-:W-:Y:S01]  /*4680*/  @P1 STG.E.U16 desc[UR36][R8.64], R64 ;  /* 0x0000004008001986 */ /* 0x000fe2000c101524 */
[----:B------:R-:W-:Y:S01]  /*4690*/  ISETP.GT.AND P1, PT, R0, 0x8, P3 ;  /* 0x000000080000780c */ /* 0x000fe20001f24270 */
[----:B------:R-:W-:Y:S01]  /*46a0*/  FMUL R68, R68, R72 ;  /* 0x0000004844447220 */ /* 0x000fe20000400000 */
[----:B------:R-:W-:Y:S01]  /*46b0*/  IADD3 R14, P4, R23, R8, RZ ;  /* 0x00000008170e7210 */ /* 0x000fe20007f9e0ff */
[-C--:B------:R-:W-:Y:S01]  /*46c0*/  FMUL R71, R71, R72.reuse ;  /* 0x0000004847477220 */ /* 0x080fe20000400000 */
[----:B------:R-:W-:Y:S01]  /*46d0*/  F2FP.BF16.F32.PACK_AB R65, RZ, R65 ;  /* 0x00000041ff41723e */ /* 0x000fe200000010ff */
[----:B------:R-:W-:Y:S01]  /*46e0*/  FMUL R70, R70, R72 ;  /* 0x0000004846467220 */ /* 0x000fe20000400000 */
[----:B------:R-:W-:Y:S01]  /*46f0*/  F2FP.BF16.F32.PACK_AB R67, RZ, R67 ;  /* 0x00000043ff43723e */ /* 0x000fe200000010ff */
[----:B------:R-:W-:Y:S01]  /*4700*/  IMAD.X R15, R7, 0x1, R9, P4 ;  /* 0x00000001070f7824 */ /* 0x000fe200020e0609 */
[----:B------:R-:W-:Y:S01]  /*4710*/  ISETP.GT.AND P5, PT, R0, 0x8, P0 ;  /* 0x000000080000780c */ /* 0x000fe200007a4270 */
[----:B------:R-:W-:Y:S01]  /*4720*/  @P2 STG.E.U16 desc[UR36][R8.64+0x2], R65 ;  /* 0x0000024108002986 */ /* 0x000fe2000c101524 */
[----:B------:R-:W-:Y:S01]  /*4730*/  F2FP.BF16.F32.PACK_AB R66, RZ, R66 ;  /* 0x00000042ff42723e */ /* 0x000fe200000010ff */
[----:B------:R-:W-:Y:S01]  /*4740*/  FMUL R56, R56, R72 ;  /* 0x0000004838387220 */ /* 0x000fe20000400000 */
[C---:B------:R-:W-:Y:S01]  /*4750*/  ISETP.GT.AND P2, PT, R6.reuse, 0x8, PT ;  /* 0x000000080600780c */ /* 0x040fe20003f44270 */
[----:B------:R-:W-:Y:S01]  /*4760*/  @P1 STG.E.U16 desc[UR36][R14.64+0x2], R67 ;  /* 0x000002430e001986 */ /* 0x000fe2000c101524 */
[----:B------:R-:W-:Y:S01]  /*4770*/  ISETP.GT.AND P1, PT, R6, 0x9, PT ;  /* 0x000000090600780c */ /* 0x000fe20003f24270 */
[----:B------:R-:W-:Y:S01]  /*4780*/  IMAD R5, R5, 0xf0, RZ ;  /* 0x000000f005057824 */ /* 0x000fe200078e02ff */
[----:B------:R-:W-:Y:S01]  /*4790*/  F2FP.BF16.F32.PACK_AB R69, RZ, R69 ;  /* 0x00000045ff45723e */ /* 0x000fe200000010ff */
[----:B------:R-:W-:Y:S01]  /*47a0*/  IMAD.WIDE.U32 R10, R4, 0xf0, R14 ;  /* 0x000000f0040a7825 */ /* 0x000fe200078e000e */
[----:B------:R-:W-:-:S03]  /*47b0*/  ISETP.GT.AND P4, PT, R0, RZ, P1 ;  /* 0x000000ff0000720c */ /* 0x000fc60000f84270 */
[----:B------:R-:W-:Y:S01]  /*47c0*/  FMUL R57, R57, R72 ;  /* 0x0000004839397220 */ /* 0x000fe20000400000 */
[----:B------:R-:W-:Y:S01]  /*47d0*/  F2FP.BF16.F32.PACK_AB R68, RZ, R68 ;  /* 0x00000044ff44723e */ /* 0x000fe200000010ff */
[----:B------:R-:W-:Y:S01]  /*47e0*/  @P5 STG.E.U16 desc[UR36][R14.64], R66 ;  /* 0x000000420e005986 */ /* 0x000fe2000c101524 */
[----:B------:R-:W-:Y:S01]  /*47f0*/  ISETP.GT.AND P5, PT, R0, RZ, P2 ;  /* 0x000000ff0000720c */ /* 0x000fe200017a4270 */
[----:B------:R-:W-:Y:S01]  /*4800*/  IMAD.IADD R11, R5, 0x1, R11 ;  /* 0x00000001050b7824 */ /* 0x000fe200078e020b */
[----:B------:R-:W-:Y:S01]  /*4810*/  F2FP.BF16.F32.PACK_AB R71, RZ, R71 ;  /* 0x00000047ff47723e */ /* 0x000fe200000010ff */
[----:B------:R-:W-:Y:S01]  /*4820*/  FMUL R58, R58, R72 ;  /* 0x000000483a3a7220 */ /* 0x000fe20000400000 */
[----:B------:R-:W-:Y:S01]  /*4830*/  F2FP.BF16.F32.PACK_AB R70, RZ, R70 ;  /* 0x00000046ff46723e */ /* 0x000fe200000010ff */
[----:B------:R-:W-:Y:S01]  /*4840*/  FMUL R59, R59, R72 ;  /* 0x000000483b3b7220 */ /* 0x000fe20000400000 */
[----:B------:R-:W-:Y:S01]  /*4850*/  F2FP.BF16.F32.PACK_AB R56, RZ, R56 ;  /* 0x00000038ff38723e */ /* 0x000fe200000010ff */
[-C--:B------:R-:W-:Y:S01]  /*4860*/  FMUL R60, R60, R72.reuse ;  /* 0x000000483c3c7220 */ /* 0x080fe20000400000 */
[----:B------:R-:W-:Y:S01]  /*4870*/  F2FP.BF16.F32.PACK_AB R57, RZ, R57 ;  /* 0x00000039ff39723e */ /* 0x000fe200000010ff */
[----:B------:R-:W-:Y:S01]  /*4880*/  @P4 STG.E.U16 desc[UR36][R8.64+0x12], R69 ;  /* 0x0000124508004986 */ /* 0x000fe2000c101524 */
[C---:B------:R-:W-:Y:S01]  /*4890*/  ISETP.GT.AND P4, PT, R0.reuse, 0x8, P1 ;  /* 0x000000080000780c */ /* 0x040fe20000f84270 */
[----:B------:R-:W-:Y:S01]  /*48a0*/  FMUL R61, R61, R72 ;  /* 0x000000483d3d7220 */ /* 0x000fe20000400000 */
[----:B------:R-:W-:Y:S01]  /*48b0*/  F2FP.BF16.F32.PACK_AB R58, RZ, R58 ;  /* 0x0000003aff3a723e */ /* 0x000fe200000010ff */
[----:B------:R-:W-:Y:S01]  /*48c0*/  @P5 STG.E.U16 desc[UR36][R8.64+0x10], R68 ;  /* 0x0000104408005986 */ /* 0x000fe2000c101524 */
[----:B------:R-:W-:Y:S01]  /*48d0*/  ISETP.GT.AND P5, PT, R0, 0x8, P2 ;  /* 0x000000080000780c */ /* 0x000fe200017a4270 */
[-C--:B------:R-:W-:Y:S01]  /*48e0*/  FMUL R62, R62, R72.reuse ;  /* 0x000000483e3e7220 */ /* 0x080fe20000400000 */
[----:B------:R-:W-:Y:S01]  /*48f0*/  F2FP.BF16.F32.PACK_AB R59, RZ, R59 ;  /* 0x0000003bff3b723e */ /* 0x000fe200000010ff */
[----:B------:R-:W-:Y:S01]  /*4900*/  FMUL R63, R63, R72 ;  /* 0x000000483f3f7220 */ /* 0x000fe20000400000 */
[----:B------:R-:W-:Y:S01]  /*4910*/  F2FP.BF16.F32.PACK_AB R60, RZ, R60 ;  /* 0x0000003cff3c723e */ /* 0x000fe200000010ff */
[-C--:B------:R-:W-:Y:S01]  /*4920*/  FMUL R49, R49, R72.reuse ;  /* 0x0000004831317220 */ /* 0x080fe20000400000 */
[----:B------:R-:W-:Y:S01]  /*4930*/  F2FP.BF16.F32.PACK_AB R61, RZ, R61 ;  /* 0x0000003dff3d723e */ /* 0x000fe200000010ff */
[----:B------:R-:W-:Y:S01]  /*4940*/  FMUL R48, R48, R72 ;  /* 0x0000004830307220 */ /* 0x000fe20000400000 */
[----:B------:R-:W-:Y:S01]  /*4950*/  F2FP.BF16.F32.PACK_AB R62, RZ, R62 ;  /* 0x0000003eff3e723e */ /* 0x000fe200000010ff */
[----:B------:R-:W-:Y:S01]  /*4960*/  @P4 STG.E.U16 desc[UR36][R14.64+0x12], R71 ;  /* 0x000012470e004986 */ /* 0x000fe2000c101524 */
[----:B------:R-:W-:Y:S01]  /*4970*/  ISETP.GT.AND P4, PT, R0, 0x80, P0 ;  /* 0x000000800000780c */ /* 0x000fe20000784270 */
[-C--:B------:R-:W-:Y:S01]  /*4980*/  FMUL R50, R50, R72.reuse ;  /* 0x0000004832327220 */ /* 0x080fe20000400000 */
[C---:B------:R-:W-:Y:S01]  /*4990*/  ISETP.GT.AND P0, PT, R0.reuse, 0x88, P0 ;  /* 0x000000880000780c */ /* 0x040fe20000704270 */
[----:B------:R-:W-:Y:S01]  /*49a0*/  @P5 STG.E.U16 desc[UR36][R14.64+0x10], R70 ;  /* 0x000010460e005986 */ /* 0x000fe2000c101524 */
[C---:B------:R-:W-:Y:S01]  /*49b0*/  ISETP.GT.AND P5, PT, R0.reuse, 0x80, P3 ;  /* 0x000000800000780c */ /* 0x040fe20001fa4270 */
[-C--:B------:R-:W-:Y:S01]  /*49c0*/  FMUL R51, R51, R72.reuse ;  /* 0x0000004833337220 */ /* 0x080fe20000400000 */
[----:B------:R-:W-:Y:S01]  /*49d0*/  ISETP.GT.AND P3, PT, R0, 0x88, P3 ;  /* 0x000000880000780c */ /* 0x000fe20001f64270 */
[-C--:B------:R-:W-:Y:S01]  /*49e0*/  FMUL R52, R52, R72.reuse ;  /* 0x0000004834347220 */ /* 0x080fe20000400000 */
[----:B------:R-:W-:Y:S01]  /*49f0*/  F2FP.BF16.F32.PACK_AB R63, RZ, R63 ;  /* 0x0000003fff3f723e */ /* 0x000fe200000010ff */
[-C--:B------:R-:W-:Y:S01]  /*4a00*/  FMUL R53, R53, R72.reuse ;  /* 0x0000004835357220 */ /* 0x080fe20000400000 */
[----:B------:R-:W-:Y:S01]  /*4a10*/  F2FP.BF16.F32.PACK_AB R49, RZ, R49 ;  /* 0x00000031ff31723e */ /* 0x000fe200000010ff */
[----:B------:R-:W-:Y:S01]  /*4a20*/  FMUL R54, R54, R72 ;  /* 0x0000004836367220 */ /* 0x000fe20000400000 */
[----:B------:R-:W-:Y:S01]  /*4a30*/  F2FP.BF16.F32.PACK_AB R48, RZ, R48 ;  /* 0x00000030ff30723e */ /* 0x000fe200000010ff */
[----:B------:R0:W-:Y:S01]  /*4a40*/  @P4 STG.E.U16 desc[UR36][R10.64], R56 ;  /* 0x000000380a004986 */ /* 0x0001e2000c101524 */
[----:B------:R-:W-:Y:S01]  /*4a50*/  IADD3 R12, P4, R23, R10, RZ ;  /* 0x0000000a170c7210 */ /* 0x000fe20007f9e0ff */
[----:B------:R-:W-:Y:S01]  /*4a60*/  FMUL R55, R55, R72 ;  /* 0x0000004837377220 */ /* 0x000fe20000400000 */
[----:B------:R-:W-:Y:S01]  /*4a70*/  F2FP.BF16.F32.PACK_AB R50, RZ, R50 ;  /* 0x00000032ff32723e */ /* 0x000fe200000010ff */
[----:B------:R1:W-:Y:S01]  /*4a80*/  @P5 STG.E.U16 desc[UR36][R10.64+0x2], R57 ;  /* 0x000002390a005986 */ /* 0x0003e2000c101524 */
[C---:B------:R-:W-:Y:S01]  /*4a90*/  ISETP.GT.AND P5, PT, R0.reuse, 0x80, P2 ;  /* 0x000000800000780c */ /* 0x040fe200017a4270 */
[--C-:B------:R-:W-:Y:S01]  /*4aa0*/  IMAD.X R13, R7, 0x1, R11.reuse, P4 ;  /* 0x00000001070d7824 */ /* 0x100fe200020e060b */
[----:B------:R-:W-:Y:S01]  /*4ab0*/  ISETP.GT.AND P4, PT, R0, 0x80, P1 ;  /* 0x000000800000780c */ /* 0x000fe20000f84270 */
[-C--:B------:R-:W-:Y:S01]  /*4ac0*/  FMUL R40, R40, R72.reuse ;  /* 0x0000004828287220 */ /* 0x080fe20000400000 */
[----:B------:R-:W-:Y:S01]  /*4ad0*/  ISETP.GT.AND P1, PT, R0, 0x88, P1 ;  /* 0x000000880000780c */ /* 0x000fe20000f24270 */
[-C--:B------:R-:W-:Y:S01]  /*4ae0*/  FMUL R41, R41, R72.reuse ;  /* 0x0000004829297220 */ /* 0x080fe20000400000 */
[----:B------:R-:W-:Y:S01]  /*4af0*/  @P0 STG.E.U16 desc[UR36][R12.64], R58 ;  /* 0x0000003a0c000986 */ /* 0x000fe2000c101524 */
[----:B------:R-:W-:Y:S01]  /*4b00*/  ISETP.GT.AND P0, PT, R6, 0x11, PT ;  /* 0x000000110600780c */ /* 0x000fe20003f04270 */
[-C--:B------:R-:W-:Y:S01]  /*4b10*/  FMUL R42, R42, R72.reuse ;  /* 0x000000482a2a7220 */ /* 0x080fe20000400000 */
[----:B------:R-:W-:Y:S01]  /*4b20*/  F2FP.BF16.F32.PACK_AB R51, RZ, R51 ;  /* 0x00000033ff33723e */ /* 0x000fe200000010ff */
[----:B------:R-:W-:Y:S01]  /*4b30*/  FMUL R43, R43, R72 ;  /* 0x000000482b2b7220 */ /* 0x000fe20000400000 */
[----:B------:R-:W-:Y:S01]  /*4b40*/  F2FP.BF16.F32.PACK_AB R52, RZ, R52 ;  /* 0x00000034ff34723e */ /* 0x000fe200000010ff */
[----:B------:R-:W-:Y:S01]  /*4b50*/  FMUL R44, R44, R72 ;  /* 0x000000482c2c7220 */ /* 0x000fe20000400000 */
[--C-:B------:R-:W-:Y:S01]  /*4b60*/  @P5 IMAD.MOV.U32 R20, RZ, RZ, R10.reuse ;  /* 0x000000ffff145224 */ /* 0x100fe200078e000a */
[----:B------:R-:W-:Y:S01]  /*4b70*/  F2FP.BF16.F32.PACK_AB R53, RZ, R53 ;  /* 0x00000035ff35723e */ /* 0x000fe200000010ff */
[--C-:B------:R-:W-:Y:S01]  /*4b80*/  @P5 IMAD.MOV.U32 R21, RZ, RZ, R11.reuse ;  /* 0x000000ffff155224 */ /* 0x100fe200078e000b */
[----:B------:R-:W-:Y:S01]  /*4b90*/  F2FP.BF16.F32.PACK_AB R54, RZ, R54 ;  /* 0x00000036ff36723e */ /* 0x000fe200000010ff */
[----:B0-----:R-:W-:Y:S01]  /*4ba0*/  @P4 IMAD.MOV.U32 R56, RZ, RZ, R10 ;  /* 0x000000ffff384224 */ /* 0x001fe200078e000a */
[----:B------:R-:W-:Y:S01]  /*4bb0*/  F2FP.BF16.F32.PACK_AB R55, RZ, R55 ;  /* 0x00000037ff37723e */ /* 0x000fe200000010ff */
[----:B-1----:R-:W-:Y:S01]  /*4bc0*/  @P4 IMAD.MOV.U32 R57, RZ, RZ, R11 ;  /* 0x000000ffff394224 */ /* 0x002fe200078e000b */
[----:B------:R-:W-:Y:S01]  /*4bd0*/  F2FP.BF16.F32.PACK_AB R40, RZ, R40 ;  /* 0x00000028ff28723e */ /* 0x000fe200000010ff */
[--C-:B------:R-:W-:Y:S01]  /*4be0*/  @P3 IMAD.MOV.U32 R10, RZ, RZ, R12.reuse ;  /* 0x000000ffff0a3224 */ /* 0x100fe200078e000c */
[----:B------:R-:W-:Y:S01]  /*4bf0*/  F2FP.BF16.F32.PACK_AB R41, RZ, R41 ;  /* 0x00000029ff29723e */ /* 0x000fe200000010ff */
[--C-:B------:R-:W-:Y:S01]  /*4c00*/  @P3 IMAD.MOV.U32 R11, RZ, RZ, R13.reuse ;  /* 0x000000ffff0b3224 */ /* 0x100fe200078e000d */
[----:B------:R-:W-:Y:S01]  /*4c10*/  F2FP.BF16.F32.PACK_AB R42, RZ, R42 ;  /* 0x0000002aff2a723e */ /* 0x000fe200000010ff */
[-C--:B------:R-:W-:Y:S01]  /*4c20*/  FMUL R45, R45, R72.reuse ;  /* 0x000000482d2d7220 */ /* 0x080fe20000400000 */
[-C--:B------:R-:W-:Y:S01]  /*4c30*/  FMUL R46, R46, R72.reuse ;  /* 0x000000482e2e7220 */ /* 0x080fe20000400000 */
[----:B------:R-:W-:Y:S01]  /*4c40*/  F2FP.BF16.F32.PACK_AB R43, RZ, R43 ;  /* 0x0000002bff2b723e */ /* 0x000fe200000010ff */
[----:B------:R0:W-:Y:S01]  /*4c50*/  @P3 STG.E.U16 desc[UR36][R10.64+0x2], R59 ;  /* 0x0000023b0a003986 */ /* 0x0001e2000c101524 */
[----:B------:R-:W-:Y:S01]  /*4c60*/  ISETP.GT.AND P3, PT, R0, 0x88, P2 ;  /* 0x000000880000780c */ /* 0x000fe20001764270 */
[-C--:B------:R-:W-:Y:S01]  /*4c70*/  FMUL R47, R47, R72.reuse ;  /* 0x000000482f2f7220 */ /* 0x080fe20000400000 */
[----:B------:R-:W-:Y:S01]  /*4c80*/  ISETP.GT.AND P2, PT, R6, 0x10, PT ;  /* 0x000000100600780c */ /* 0x000fe20003f44270 */
[----:B------:R-:W-:Y:S01]  /*4c90*/  @P5 STG.E.U16 desc[UR36][R20.64+0x10], R60 ;  /* 0x0000103c14005986 */ /* 0x000fe2000c101524 */
[----:B------:R-:W-:Y:S01]  /*4ca0*/  ISETP.GT.AND P5, PT, R0, RZ, P0 ;  /* 0x000000ff0000720c */ /* 0x000fe200007a4270 */
[----:B------:R-:W-:Y:S01]  /*4cb0*/  FMUL R32, R32, R72 ;  /* 0x0000004820207220 */ /* 0x000fe20000400000 */
[----:B------:R-:W-:Y:S01]  /*4cc0*/  F2FP.BF16.F32.PACK_AB R44, RZ, R44 ;  /* 0x0000002cff2c723e */ /* 0x000fe200000010ff */
[----:B------:R-:W-:Y:S01]  /*4cd0*/  @P4 STG.E.U16 desc[UR36][R56.64+0x12], R61 ;  /* 0x0000123d38004986 */ /* 0x000fe2000c101524 */
[----:B------:R-:W-:Y:S01]  /*4ce0*/  ISETP.GT.AND P4, PT, R0, RZ, P2 ;  /* 0x000000ff0000720c */ /* 0x000fe20001784270 */
[-C--:B------:R-:W-:Y:S01]  /*4cf0*/  FMUL R33, R33, R72.reuse ;  /* 0x0000004821217220 */ /* 0x080fe20000400000 */
[----:B------:R-:W-:Y:S01]  /*4d00*/  F2FP.BF16.F32.PACK_AB R45, RZ, R45 ;  /* 0x0000002dff2d723e */ /* 0x000fe200000010ff */
[----:B------:R-:W-:Y:S01]  /*4d10*/  FMUL R34, R34, R72 ;  /* 0x0000004822227220 */ /* 0x000fe20000400000 */
[----:B------:R-:W-:Y:S01]  /*4d20*/  F2FP.BF16.F32.PACK_AB R46, RZ, R46 ;  /* 0x0000002eff2e723e */ /* 0x000fe200000010ff */
[----:B0-----:R-:W-:Y:S01]  /*4d30*/  @P3 IMAD.MOV.U32 R10, RZ, RZ, R12 ;  /* 0x000000ffff0a3224 */ /* 0x001fe200078e000c */
[----:B------:R-:W-:Y:S01]  /*4d40*/  F2FP.BF16.F32.PACK_AB R47, RZ, R47 ;  /* 0x0000002fff2f723e */ /* 0x000fe200000010ff */
[----:B------:R-:W-:-:S02]  /*4d50*/  @P3 IMAD.MOV.U32 R11, RZ, RZ, R13 ;  /* 0x000000ffff0b3224 */ /* 0x000fc400078e000d */
[----:B------:R-:W-:Y:S01]  /*4d60*/  FMUL R35, R35, R72 ;  /* 0x0000004823237220 */ /* 0x000fe20000400000 */
[----:B------:R-:W-:Y:S01]  /*4d70*/  F2FP.BF16.F32.PACK_AB R32, RZ, R32 ;  /* 0x00000020ff20723e */ /* 0x000fe200000010ff */
[-C--:B------:R-:W-:Y:S01]  /*4d80*/  FMUL R36, R36, R72.reuse ;  /* 0x0000004824247220 */ /* 0x080fe20000400000 */
[----:B------:R-:W-:Y:S01]  /*4d90*/  F2FP.BF16.F32.PACK_AB R33, RZ, R33 ;  /* 0x00000021ff21723e */ /* 0x000fe200000010ff */
[----:B------:R0:W-:Y:S01]  /*4da0*/  @P3 STG.E.U16 desc[UR36][R10.64+0x10], R62 ;  /* 0x0000103e0a003986 */ /* 0x0001e2000c101524 */
[----:B------:R-:W-:Y:S01]  /*4db0*/  ISETP.GT.AND P3, PT, R0, 0x8, P2 ;  /* 0x000000080000780c */ /* 0x000fe20001764270 */
[----:B------:R-:W-:Y:S01]  /*4dc0*/  FMUL R37, R37, R72 ;  /* 0x0000004825257220 */ /* 0x000fe20000400000 */
[----:B------:R-:W-:Y:S01]  /*4dd0*/  F2FP.BF16.F32.PACK_AB R34, RZ, R34 ;  /* 0x00000022ff22723e */ /* 0x000fe200000010ff */
[----:B------:R1:W-:Y:S01]  /*4de0*/  @P1 STG.E.U16 desc[UR36][R12.64+0x12], R63 ;  /* 0x0000123f0c001986 */ /* 0x0003e2000c101524 */
[----:B------:R-:W-:Y:S01]  /*4df0*/  ISETP.GT.AND P1, PT, R6, 0x18, PT ;  /* 0x000000180600780c */ /* 0x000fe20003f24270 */
[-C--:B------:R-:W-:Y:S01]  /*4e00*/  FMUL R38, R38, R72.reuse ;  /* 0x0000004826267220 */ /* 0x080fe20000400000 */
[----:B------:R-:W-:Y:S01]  /*4e10*/  F2FP.BF16.F32.PACK_AB R35, RZ, R35 ;  /* 0x00000023ff23723e */ /* 0x000fe200000010ff */
[----:B------:R1:W-:Y:S01]  /*4e20*/  @P5 STG.E.U16 desc[UR36][R8.64+0x22], R49 ;  /* 0x0000223108005986 */ /* 0x0003e2000c101524 */
[C---:B------:R-:W-:Y:S01]  /*4e30*/  ISETP.GT.AND P5, PT, R0.reuse, 0x8, P0 ;  /* 0x000000080000780c */ /* 0x040fe200007a4270 */
[----:B------:R-:W-:Y:S01]  /*4e40*/  FMUL R39, R39, R72 ;  /* 0x0000004827277220 */ /* 0x000fe20000400000 */
[----:B------:R-:W-:Y:S01]  /*4e50*/  F2FP.BF16.F32.PACK_AB R36, RZ, R36 ;  /* 0x00000024ff24723e */ /* 0x000fe200000010ff */
[----:B------:R1:W-:Y:S01]  /*4e60*/  @P4 STG.E.U16 desc[UR36][R8.64+0x20], R48 ;  /* 0x0000203008004986 */ /* 0x0003e2000c101524 */
[----:B------:R-:W-:Y:S01]  /*4e70*/  ISETP.GT.AND P4, PT, R0, RZ, P1 ;  /* 0x000000ff0000720c */ /* 0x000fe20000f84270 */
[----:B0-----:R-:W-:Y:S01]  /*4e80*/  IMAD.WIDE.U32 R10, R4, 0xf0, R14 ;  /* 0x000000f0040a7825 */ /* 0x001fe200078e000e */
[----:B------:R-:W-:Y:S01]  /*4e90*/  F2FP.BF16.F32.PACK_AB R37, RZ, R37 ;  /* 0x00000025ff25723e */ /* 0x000fe200000010ff */
[----:B------:R1:W-:Y:S01]  /*4ea0*/  @P3 STG.E.U16 desc[UR36][R14.64+0x20], R50 ;  /* 0x000020320e003986 */ /* 0x0003e2000c101524 */
[----:B------:R-:W-:Y:S01]  /*4eb0*/  ISETP.GT.AND P3, PT, R6, 0x19, PT ;  /* 0x000000190600780c */ /* 0x000fe20003f64270 */
[----:B------:R-:W-:Y:S01]  /*4ec0*/  IMAD.IADD R11, R5, 0x1, R11 ;  /* 0x00000001050b7824 */ /* 0x000fe200078e020b */
[----:B------:R-:W-:Y:S01]  /*4ed0*/  F2FP.BF16.F32.PACK_AB R38, RZ, R38 ;  /* 0x00000026ff26723e */ /* 0x000fe200000010ff */
[-C--:B------:R-:W-:Y:S01]  /*4ee0*/  FMUL R24, R24, R72.reuse ;  /* 0x0000004818187220 */ /* 0x080fe20000400000 */
[----:B------:R-:W-:Y:S01]  /*4ef0*/  F2FP.BF16.F32.PACK_AB R39, RZ, R39 ;  /* 0x00000027ff27723e */ /* 0x000fe200000010ff */
[----:B------:R1:W-:Y:S01]  /*4f00*/  @P5 STG.E.U16 desc[UR36][R14.64+0x22], R51 ;  /* 0x000022330e005986 */ /* 0x0003e2000c101524 */
[C---:B------:R-:W-:Y:S01]  /*4f10*/  ISETP.GT.AND P5, PT, R0.reuse, RZ, P3 ;  /* 0x000000ff0000720c */ /* 0x040fe20001fa4270 */
[----:B------:R-:W-:Y:S01]  /*4f20*/  FMUL R25, R25, R72 ;  /* 0x0000004819197220 */ /* 0x000fe20000400000 */
[----:B------:R-:W-:Y:S01]  /*4f30*/  F2FP.BF16.F32.PACK_AB R24, RZ, R24 ;  /* 0x00000018ff18723e */ /* 0x000fe200000010ff */
[----:B------:R1:W-:Y:S01]  /*4f40*/  @P4 STG.E.U16 desc[UR36][R8.64+0x30], R52 ;  /* 0x0000303408004986 */ /* 0x0003e2000c101524 */
[----:B------:R-:W-:Y:S01]  /*4f50*/  ISETP.GT.AND P4, PT, R0, 0x8, P1 ;  /* 0x000000080000780c */ /* 0x000fe20000f84270 */
[-C--:B------:R-:W-:Y:S01]  /*4f60*/  FMUL R26, R26, R72.reuse ;  /* 0x000000481a1a7220 */ /* 0x080fe20000400000 */
[----:B------:R-:W-:Y:S01]  /*4f70*/  F2FP.BF16.F32.PACK_AB R25, RZ, R25 ;  /* 0x00000019ff19723e */ /* 0x000fe200000010ff */
[-C--:B------:R-:W-:Y:S01]  /*4f80*/  FMUL R27, R27, R72.reuse ;  /* 0x000000481b1b7220 */ /* 0x080fe20000400000 */
[-C--:B------:R-:W-:Y:S01]  /*4f90*/  FMUL R28, R28, R72.reuse ;  /* 0x000000481c1c7220 */ /* 0x080fe20000400000 */
[-C--:B------:R-:W-:Y:S01]  /*4fa0*/  FMUL R29, R29, R72.reuse ;  /* 0x000000481d1d7220 */ /* 0x080fe20000400000 */
[-C--:B------:R-:W-:Y:S01]  /*4fb0*/  FMUL R30, R30, R72.reuse ;  /* 0x000000481e1e7220 */ /* 0x080fe20000400000 */
[----:B------:R-:W-:Y:S01]  /*4fc0*/  FMUL R31, R31, R72 ;  /* 0x000000481f1f7220 */ /* 0x000fe20000400000 */
[----:B------:R-:W-:Y:S01]  /*4fd0*/  F2FP.BF16.F32.PACK_AB R26, RZ, R26 ;  /* 0x0000001aff1a723e */ /* 0x000fe200000010ff */
[----:B------:R1:W-:Y:S01]  /*4fe0*/  @P5 STG.E.U16 desc[UR36][R8.64+0x32], R53 ;  /* 0x0000323508005986 */ /* 0x0003e2000c101524 */
[----:B------:R-:W-:-:S02]  /*4ff0*/  ISETP.GT.AND P5, PT, R0, 0x8, P3 ;  /* 0x000000080000780c */ /* 0x000fc40001fa4270 */
[----:B------:R-:W-:Y:S01]  /*5000*/  F2FP.BF16.F32.PACK_AB R27, RZ, R27 ;  /* 0x0000001bff1b723e */ /* 0x000fe200000010ff */
[----:B------:R1:W-:Y:S01]  /*5010*/  @P4 STG.E.U16 desc[UR36][R14.64+0x30], R54 ;  /* 0x000030360e004986 */ /* 0x0003e2000c101524 */
[C---:B------:R-:W-:Y:S02]  /*5020*/  ISETP.GT.AND P4, PT, R0.reuse, 0x80, P2 ;  /* 0x000000800000780c */ /* 0x040fe40001784270 */
[----:B------:R-:W-:Y:S02]  /*5030*/  ISETP.GT.AND P2, PT, R0, 0x88, P2 ;  /* 0x000000880000780c */ /* 0x000fe40001744270 */
[----:B------:R-:W-:Y:S02]  /*5040*/  F2FP.BF16.F32.PACK_AB R28, RZ, R28 ;  /* 0x0000001cff1c723e */ /* 0x000fe400000010ff */
[----:B------:R-:W-:Y:S02]  /*5050*/  F2FP.BF16.F32.PACK_AB R29, RZ, R29 ;  /* 0x0000001dff1d723e */ /* 0x000fe400000010ff */
[----:B------:R-:W-:Y:S01]  /*5060*/  F2FP.BF16.F32.PACK_AB R30, RZ, R30 ;  /* 0x0000001eff1e723e */ /* 0x000fe200000010ff */
[----:B------:R1:W-:Y:S01]  /*5070*/  @P5 STG.E.U16 desc[UR36][R14.64+0x32], R55 ;  /* 0x000032370e005986 */ /* 0x0003e2000c101524 */
[----:B------:R-:W-:-:S02]  /*5080*/  IADD3 R4, P5, R23, R10, RZ ;  /* 0x0000000a17047210 */ /* 0x000fc40007fbe0ff */
[----:B------:R-:W-:Y:S01]  /*5090*/  F2FP.BF16.F32.PACK_AB R31, RZ, R31 ;  /* 0x0000001fff1f723e */ /* 0x000fe200000010ff */
[----:B------:R1:W-:Y:S01]  /*50a0*/  @P4 STG.E.U16 desc[UR36][R10.64+0x20], R40 ;  /* 0x000020280a004986 */ /* 0x0003e2000c101524 */
[C---:B------:R-:W-:Y:S01]  /*50b0*/  ISETP.GT.AND P4, PT, R0.reuse, 0x80, P0 ;  /* 0x000000800000780c */ /* 0x040fe20000784270 */
[----:B------:R-:W-:Y:S01]  /*50c0*/  IMAD.X R5, R7, 0x1, R11, P5 ;  /* 0x0000000107057824 */ /* 0x000fe200028e060b */
[C---:B------:R-:W-:Y:S02]  /*50d0*/  ISETP.GT.AND P0, PT, R0.reuse, 0x88, P0 ;  /* 0x000000880000780c */ /* 0x040fe40000704270 */
[----:B------:R-:W-:-:S09]  /*50e0*/  ISETP.GT.AND P5, PT, R0, 0x88, P3 ;  /* 0x000000880000780c */ /* 0x000fd20001fa4270 */
[----:B------:R1:W-:Y:S01]  /*50f0*/  @P4 STG.E.U16 desc[UR36][R10.64+0x22], R41 ;  /* 0x000022290a004986 */ /* 0x0003e2000c101524 */
[C---:B------:R-:W-:Y:S02]  /*5100*/  ISETP.GT.AND P4, PT, R0.reuse, 0x80, P1 ;  /* 0x000000800000780c */ /* 0x040fe40000f84270 */
[C---:B------:R-:W-:Y:S01]  /*5110*/  ISETP.GT.AND P1, PT, R0.reuse, 0x88, P1 ;  /* 0x000000880000780c */ /* 0x040fe20000f24270 */
[----:B------:R1:W-:Y:S01]  /*5120*/  @P2 STG.E.U16 desc[UR36][R4.64+0x20], R42 ;  /* 0x0000202a04002986 */ /* 0x0003e2000c101524 */
[----:B------:R-:W-:Y:S02]  /*5130*/  ISETP.GT.AND P2, PT, R0, 0x80, P3 ;  /* 0x000000800000780c */ /* 0x000fe40001f44270 */
[C---:B------:R-:W-:Y:S01]  /*5140*/  ISETP.GT.AND P3, PT, R6.reuse, 0x20, PT ;  /* 0x000000200600780c */ /* 0x040fe20003f64270 */
[----:B------:R1:W-:Y:S01]  /*5150*/  @P0 STG.E.U16 desc[UR36][R4.64+0x22], R43 ;  /* 0x0000222b04000986 */ /* 0x0003e2000c101524 */
[----:B------:R-:W-:-:S05]  /*5160*/  ISETP.GT.AND P0, PT, R6, 0x21, PT ;  /* 0x000000210600780c */ /* 0x000fca0003f04270 */
[----:B------:R1:W-:Y:S01]  /*5170*/  @P4 STG.E.U16 desc[UR36][R10.64+0x30], R44 ;  /* 0x0000302c0a004986 */ /* 0x0003e2000c101524 */
[----:B------:R-:W-:-:S03]  /*5180*/  ISETP.GT.AND P4, PT, R0, 0x8, P3 ;  /* 0x000000080000780c */ /* 0x000fc60001f84270 */
[----:B------:R1:W-:Y:S01]  /*5190*/  @P2 STG.E.U16 desc[UR36][R10.64+0x32], R45 ;  /* 0x0000322d0a002986 */ /* 0x0003e2000c101524 */
[----:B------:R-:W-:-:S03]  /*51a0*/  ISETP.GT.AND P2, PT, R0, RZ, P0 ;  /* 0x000000ff0000720c */ /* 0x000fc60000744270 */
[----:B------:R1:W-:Y:S01]  /*51b0*/  @P1 STG.E.U16 desc[UR36][R4.64+0x30], R46 ;  /* 0x0000302e04001986 */ /* 0x0003e2000c101524 */
[----:B------:R-:W-:-:S03]  /*51c0*/  ISETP.GT.AND P1, PT, R0, RZ, P3 ;  /* 0x000000ff0000720c */ /* 0x000fc60001f24270 */
[----:B------:R1:W-:Y:S01]  /*51d0*/  @P5 STG.E.U16 desc[UR36][R4.64+0x32], R47 ;  /* 0x0000322f04005986 */ /* 0x0003e2000c101524 */
[----:B------:R-:W-:-:S05]  /*51e0*/  ISETP.GT.AND P5, PT, R0, 0x8, P0 ;  /* 0x000000080000780c */ /* 0x000fca00007a4270 */
[----:B------:R1:W-:Y:S01]  /*51f0*/  @P2 STG.E.U16 desc[UR36][R8.64+0x42], R33 ;  /* 0x0000422108002986 */ /* 0x0003e2000c101524 */
[----:B------:R-:W-:-:S03]  /*5200*/  ISETP.GT.AND P2, PT, R6, 0x29, PT ;  /* 0x000000290600780c */ /* 0x000fc60003f44270 */
[----:B------:R1:W-:Y:S01]  /*5210*/  @P1 STG.E.U16 desc[UR36][R8.64+0x40], R32 ;  /* 0x0000402008001986 */ /* 0x0003e2000c101524 */
[----:B------:R-:W-:-:S03]  /*5220*/  ISETP.GT.AND P1, PT, R6, 0x28, PT ;  /* 0x000000280600780c */ /* 0x000fc60003f24270 */
[----:B------:R1:W-:Y:S01]  /*5230*/  @P4 STG.E.U16 desc[UR36][R14.64+0x40], R34 ;  /* 0x000040220e004986 */ /* 0x0003e2000c101524 */
[----:B------:R-:W-:-:S03]  /*5240*/  ISETP.GT.AND P4, PT, R0, RZ, P2 ;  /* 0x000000ff0000720c */ /* 0x000fc60001784270 */
[----:B------:R1:W-:Y:S01]  /*5250*/  @P5 STG.E.U16 desc[UR36][R14.64+0x42], R35 ;  /* 0x000042230e005986 */ /* 0x0003e2000c101524 */
[----:B------:R-:W-:-:S09]  /*5260*/  ISETP.GT.AND P5, PT, R0, RZ, P1 ;  /* 0x000000ff0000720c */ /* 0x000fd20000fa4270 */
[----:B------:R1:W-:Y:S01]  /*5270*/  @P4 STG.E.U16 desc[UR36][R8.64+0x52], R37 ;  /* 0x0000522508004986 */ /* 0x0003e2000c101524 */
[----:B------:R-:W-:-:S03]  /*5280*/  ISETP.GT.AND P4, PT, R0, 0x8, P2 ;  /* 0x000000080000780c */ /* 0x000fc60001784270 */
[----:B------:R1:W-:Y:S01]  /*5290*/  @P5 STG.E.U16 desc[UR36][R8.64+0x50], R36 ;  /* 0x0000502408005986 */ /* 0x0003e2000c101524 */
[----:B------:R-:W-:-:S09]  /*52a0*/  ISETP.GT.AND P5, PT, R0, 0x8, P1 ;  /* 0x000000080000780c */ /* 0x000fd20000fa4270 */
[----:B------:R1:W-:Y:S01]  /*52b0*/  @P4 STG.E.U16 desc[UR36][R14.64+0x52], R39 ;  /* 0x000052270e004986 */ /* 0x0003e2000c101524 */
[C---:B------:R-:W-:Y:S02]  /*52c0*/  ISETP.GT.AND P4, PT, R0.reuse, 0x80, P3 ;  /* 0x000000800000780c */ /* 0x040fe40001f84270 */
[C---:B------:R-:W-:Y:S01]  /*52d0*/  ISETP.GT.AND P3, PT, R0.reuse, 0x88, P3 ;  /* 0x000000880000780c */ /* 0x040fe20001f64270 */
[----:B------:R1:W-:Y:S01]  /*52e0*/  @P5 STG.E.U16 desc[UR36][R14.64+0x50], R38 ;  /* 0x000050260e005986 */ /* 0x0003e2000c101524 */
[C---:B------:R-:W-:Y:S02]  /*52f0*/  ISETP.GT.AND P5, PT, R0.reuse, 0x80, P0 ;  /* 0x000000800000780c */ /* 0x040fe400007a4270 */
[----:B------:R-:W-:-:S07]  /*5300*/  ISETP.GT.AND P0, PT, R0, 0x88, P0 ;  /* 0x000000880000780c */ /* 0x000fce0000704270 */
[----:B------:R1:W-:Y:S01]  /*5310*/  @P4 STG.E.U16 desc[UR36][R10.64+0x40], R24 ;  /* 0x000040180a004986 */ /* 0x0003e2000c101524 */
[C---:B------:R-:W-:Y:S02]  /*5320*/  ISETP.GT.AND P4, PT, R0.reuse, 0x80, P1 ;  /* 0x000000800000780c */ /* 0x040fe40000f84270 */
[C---:B------:R-:W-:Y:S01]  /*5330*/  ISETP.GT.AND P1, PT, R0.reuse, 0x88, P1 ;  /* 0x000000880000780c */ /* 0x040fe20000f24270 */
[----:B------:R1:W-:Y:S01]  /*5340*/  @P5 STG.E.U16 desc[UR36][R10.64+0x42], R25 ;  /* 0x000042190a005986 */ /* 0x0003e2000c101524 */
[C---:B------:R-:W-:Y:S02]  /*5350*/  ISETP.GT.AND P5, PT, R0.reuse, 0x80, P2 ;  /* 0x000000800000780c */ /* 0x040fe400017a4270 */
[----:B------:R-:W-:Y:S01]  /*5360*/  ISETP.GT.AND P2, PT, R0, 0x88, P2 ;  /* 0x000000880000780c */ /* 0x000fe20001744270 */
[----:B------:R1:W-:Y:S04]  /*5370*/  @P3 STG.E.U16 desc[UR36][R4.64+0x40], R26 ;  /* 0x0000401a04003986 */ /* 0x0003e8000c101524 */
[----:B------:R1:W-:Y:S04]  /*5380*/  @P0 STG.E.U16 desc[UR36][R4.64+0x42], R27 ;  /* 0x0000421b04000986 */ /* 0x0003e8000c101524 */
[----:B------:R1:W-:Y:S04]  /*5390*/  @P4 STG.E.U16 desc[UR36][R10.64+0x50], R28 ;  /* 0x0000501c0a004986 */ /* 0x0003e8000c101524 */
[----:B------:R1:W-:Y:S04]  /*53a0*/  @P5 STG.E.U16 desc[UR36][R10.64+0x52], R29 ;  /* 0x0000521d0a005986 */ /* 0x0003e8000c101524 */
[----:B------:R1:W-:Y:S04]  /*53b0*/  @P1 STG.E.U16 desc[UR36][R4.64+0x50], R30 ;  /* 0x0000501e04001986 */ /* 0x0003e8000c101524 */
[----:B------:R1:W-:Y:S02]  /*53c0*/  @P2 STG.E.U16 desc[UR36][R4.64+0x52], R31 ;  /* 0x0000521f04002986 */ /* 0x0003e4000c101524 */
.L_x_121:
[----:B------:R-:W-:Y:S05]  /*53d0*/  BSYNC B0 ;  /* 0x0000000000007941 */ /* 0x000fea0003800000 */
.L_x_29:
[----:B------:R-:W-:Y:S01]  /*53e0*/  ULDC UR4, c[0x0][0xc] ;  /* 0x0000030000047ab9 */ /* 0x000fe20000000800 */
[----:B------:R-:W-:Y:S01]  /*53f0*/  ULDC UR5, c[0x0][0x10] ;  /* 0x0000040000057ab9 */ /* 0x000fe20000000800 */
[----:B01----:R-:W0:Y:S01]  /*5400*/  LDC R5, c[0x0][0x14] ;  /* 0x00000500ff057b82 */ /* 0x003e220000000800 */
[----:B------:R-:W-:Y:S01]  /*5410*/  UIMAD.WIDE.U32 UR4, UR4, UR5, URZ ;  /* 0x00000005040472a5 */ /* 0x000fe2000f8e003f */
[----:B------:R-:W-:Y:S01]  /*5420*/  PRMT R0, RZ, 0x7610, R0 ;  /* 0x00007610ff007816 */ /* 0x000fe20000000000 */
[----:B------:R-:W-:Y:S02]  /*5430*/  IMAD.MOV.U32 R75, RZ, RZ, -0x1 ;  /* 0xffffffffff4b7424 */ /* 0x000fe400078e00ff */
[----:B------:R-:W-:Y:S02]  /*5440*/  IMAD.MOV.U32 R23, RZ, RZ, -0x1 ;  /* 0xffffffffff177424 */ /* 0x000fe400078e00ff */
[----:B0-----:R-:W-:-:S04]  /*5450*/  IMAD.WIDE.U32 R16, R5, UR4, R16 ;  /* 0x0000000405107c25 */ /* 0x001fc8000f8e0010 */
[----:B------:R-:W-:Y:S01]  /*5460*/  IMAD R5, R5, UR5, RZ ;  /* 0x0000000505057c24 */ /* 0x000fe2000f8e02ff */
[----:B------:R-:W-:Y:S02]  /*5470*/  ULDC.64 UR4, c[0x0][0x650] ;  /* 0x0001940000047ab9 */ /* 0x000fe40000000a00 */
[----:B------:R-:W-:Y:S01]  /*5480*/  ISETP.GE.U32.AND P0, PT, R16, UR4, PT ;  /* 0x0000000410007c0c */ /* 0x000fe2000bf06070 */
[----:B------:R-:W-:-:S05]  /*5490*/  IMAD.IADD R17, R17, 0x1, R5 ;  /* 0x0000000111117824 */ /* 0x000fca00078e0205 */
[----:B------:R-:W-:-:S13]  /*54a0*/  ISETP.GE.U32.AND.EX P0, PT, R17, UR5, PT, P0 ;  /* 0x0000000511007c0c */ /* 0x000fda000bf06100 */
[----:B------:R-:W-:Y:S05]  /*54b0*/  @P0 BRA `(.L_x_122) ;  /* 0x0000000400640947 */ /* 0x000fea0003800000 */
[----:B---3--:R-:W0:Y:S01]  /*54c0*/  S2R R12, SR_CTAID.X ;  /* 0x00000000000c7919 */ /* 0x008e220000002500 */
[----:B------:R-:W1:Y:S01]  /*54d0*/  LDC.64 R10, c[0x0][0x628] ;  /* 0x00018a00ff0a7b82 */ /* 0x000e620000000a00 */
[----:B------:R-:W-:Y:S01]  /*54e0*/  ULDC UR4, c[0x0][0x150] ;  /* 0x0000540000047ab9 */ /* 0x000fe20000000800 */
[----:B------:R-:W-:Y:S01]  /*54f0*/  IMAD.MOV.U32 R8, RZ, RZ, R16 ;  /* 0x000000ffff087224 */ /* 0x000fe200078e0010 */
[----:B------:R-:W3:Y:S01]  /*5500*/  S2R R24, SR_CTAID.Y ;  /* 0x0000000000187919 */ /* 0x000ee20000002600 */
[----:B------:R-:W-:-:S04]  /*5510*/  IMAD.MOV.U32 R9, RZ, RZ, R17 ;  /* 0x000000ffff097224 */ /* 0x000fc800078e0011 */
[----:B------:R-:W2:Y:S08]  /*5520*/  LDC R21, c[0x0][0x144] ;  /* 0x00005100ff157b82 */ /* 0x000eb00000000800 */
[----:B------:R-:W2:Y:S08]  /*5530*/  LDC R0, c[0x0][0x630] ;  /* 0x00018c00ff007b82 */ /* 0x000eb00000000800 */
[----:B----4-:R-:W4:Y:S01]  /*5540*/  LDC.64 R14, c[0x0][0x620] ;  /* 0x00018800ff0e7b82 */ /* 0x010f220000000a00 */
[----:B-1----:R-:W-:-:S04]  /*5550*/  ISETP.NE.U32.AND P0, PT, R10, RZ, PT ;  /* 0x000000ff0a00720c */ /* 0x002fc80003f05070 */
[----:B------:R-:W-:Y:S02]  /*5560*/  ISETP.NE.AND.EX P0, PT, R11, RZ, PT, P0 ;  /* 0x000000ff0b00720c */ /* 0x000fe40003f05300 */
[----:B0-----:R-:W-:-:S05]  /*5570*/  I2FP.F32.U32 R3, R12 ;  /* 0x0000000c00037245 */ /* 0x001fca0000201000 */
[----:B------:R-:W-:-:S04]  /*5580*/  FMUL R3, R3, UR4 ;  /* 0x0000000403037c20 */ /* 0x000fc80008400000 */
[----:B------:R0:W1:Y:S02]  /*5590*/  F2I.U32.TRUNC.NTZ R20, R3 ;  /* 0x0000000300147305 */ /* 0x000064000020f000 */
[----:B--23--:R-:W-:Y:S05]  /*55a0*/  @!P0 BRA `(.L_x_123) ;  /* 0x0000000000288947 */ /* 0x00cfea0003800000 */
[----:B0-----:R-:W0:Y:S02]  /*55b0*/  LDC R3, c[0x0][0x634] ;  /* 0x00018d00ff037b82 */ /* 0x001e240000000800 */
        /* <DEDUP_REMOVED lines=9> */
.L_x_123:
[----:B------:R-:W2:Y:S01]  /*5650*/  LDC.64 R30, c[0x0][0x640] ;  /* 0x00019000ff1e7b82 */ /* 0x000ea20000000a00 */
[-CC-:B------:R-:W-:Y:S01]  /*5660*/  SHF.R.U64 R23, R8, R0.reuse, R9.reuse ;  /* 0x0000000008177219 */ /* 0x180fe20000001209 */
[----:B-1----:R-:W-:Y:S01]  /*5670*/  IMAD.MOV R20, RZ, RZ, -R20 ;  /* 0x000000ffff147224 */ /* 0x002fe200078e0a14 */
[----:B------:R-:W-:Y:S01]  /*5680*/  SHF.R.U32.HI R0, RZ, R0, R9 ;  /* 0x00000000ff007219 */ /* 0x000fe20000011609 */
[----:B------:R-:W-:Y:S01]  /*5690*/  ULDC UR4, c[0x0][0x154] ;  /* 0x0000550000047ab9 */ /* 0x000fe20000000800 */
[----:B0-----:R-:W-:Y:S01]  /*56a0*/  IADD3 R3, P0, RZ, -R23, RZ ;  /* 0x80000017ff037210 */ /* 0x001fe20007f1e0ff */
[----:B------:R-:W-:Y:S02]  /*56b0*/  IMAD R26, R21, R20, R12 ;  /* 0x00000014151a7224 */ /* 0x000fe400078e020c */
[----:B------:R-:W0:Y:S01]  /*56c0*/  LDC R6, c[0x0][0x618] ;  /* 0x00018600ff067b82 */ /* 0x000e220000000800 */
[----:B------:R-:W-:Y:S02]  /*56d0*/  IMAD.MOV.U32 R7, RZ, RZ, 0x1 ;  /* 0x00000001ff077424 */ /* 0x000fe400078e00ff */
[----:B------:R-:W-:-:S04]  /*56e0*/  IMAD.X R5, RZ, RZ, ~R0, P0 ;  /* 0x000000ffff057224 */ /* 0x000fc800000e0e00 */
[-C--:B----4-:R-:W-:Y:S01]  /*56f0*/  IMAD R0, R5, R14.reuse, RZ ;  /* 0x0000000e05007224 */ /* 0x090fe200078e02ff */
[----:B------:R-:W1:Y:S01]  /*5700*/  LDC R8, c[0x0][0x608] ;  /* 0x00018200ff087b82 */ /* 0x000e620000000800 */
[----:B------:R-:W-:-:S04]  /*5710*/  IMAD.WIDE.U32 R4, R3, R14, R16 ;  /* 0x0000000e03047225 */ /* 0x000fc800078e0010 */
[----:B------:R-:W-:Y:S01]  /*5720*/  IMAD R3, R3, R15, R0 ;  /* 0x0000000f03037224 */ /* 0x000fe200078e0200 */
[----:B------:R-:W-:Y:S02]  /*5730*/  I2FP.F32.U32 R0, R24 ;  /* 0x0000001800007245 */ /* 0x000fe40000201000 */
[----:B------:R-:W3:Y:S01]  /*5740*/  LDC R28, c[0x0][0x658] ;  /* 0x00019600ff1c7b82 */ /* 0x000ee20000000800 */
[----:B------:R-:W-:Y:S01]  /*5750*/  IMAD.IADD R3, R5, 0x1, R3 ;  /* 0x0000000105037824 */ /* 0x000fe200078e0203 */
[----:B--2---:R-:W-:Y:S01]  /*5760*/  ISETP.NE.U32.AND P0, PT, R30, RZ, PT ;  /* 0x000000ff1e00720c */ /* 0x004fe20003f05070 */
[----:B------:R-:W-:Y:S01]  /*5770*/  FMUL R0, R0, UR4 ;  /* 0x0000000400007c20 */ /* 0x000fe20008400000 */
[----:B------:R-:W-:Y:S02]  /*5780*/  IMAD.MOV.U32 R5, RZ, RZ, -0x1 ;  /* 0xffffffffff057424 */ /* 0x000fe400078e00ff */
[----:B------:R-:W-:Y:S01]  /*5790*/  ISETP.NE.AND.EX P0, PT, R31, RZ, PT, P0 ;  /* 0x000000ff1f00720c */ /* 0x000fe20003f05300 */
[----:B------:R2:W4:Y:S01]  /*57a0*/  F2I.U32.TRUNC.NTZ R14, R0 ;  /* 0x00000000000e7305 */ /* 0x000522000020f000 */
[----:B------:R-:W2:Y:S01]  /*57b0*/  LDC R15, c[0x0][0x148] ;  /* 0x00005200ff0f7b82 */ /* 0x000ea20000000800 */
[----:B0-----:R-:W-:-:S02]  /*57c0*/  SHF.R.U64 R12, R4, R6, R3 ;  /* 0x00000006040c7219 */ /* 0x001fc40000001203 */
[----:B------:R-:W-:-:S05]  /*57d0*/  SHF.R.U32.HI R3, RZ, R6, R3 ;  /* 0x00000006ff037219 */ /* 0x000fca0000011603 */
[----:B------:R-:W0:Y:S01]  /*57e0*/  LDC R20, c[0x0][0x600] ;  /* 0x00018000ff147b82 */ /* 0x000e220000000800 */
[-CC-:B-1----:R-:W-:Y:S02]  /*57f0*/  SHF.R.U64 R10, R12, R8.reuse, R3.reuse ;  /* 0x000000080c0a7219 */ /* 0x182fe40000001203 */
[----:B------:R-:W-:-:S05]  /*5800*/  SHF.R.U32.HI R3, RZ, R8, R3 ;  /* 0x00000008ff037219 */ /* 0x000fca0000011603 */
[----:B------:R-:W1:Y:S01]  /*5810*/  LDC R25, c[0x0][0x648] ;  /* 0x00019200ff197b82 */ /* 0x000e620000000800 */
[-C--:B---3--:R-:W-:Y:S02]  /*5820*/  SHF.L.U32 R4, R5, R28.reuse, RZ ;  /* 0x0000001c05047219 */ /* 0x088fe400000006ff */
[-CC-:B------:R-:W-:Y:S02]  /*5830*/  SHF.R.U64 R13, R10, R28.reuse, R3.reuse ;  /* 0x0000001c0a0d7219 */ /* 0x180fe40000001203 */
[----:B------:R-:W-:Y:S02]  /*5840*/  SHF.R.U32.HI R5, RZ, R28, R3 ;  /* 0x0000001cff057219 */ /* 0x000fe40000011603 */
[----:B------:R-:W-:Y:S01]  /*5850*/  LOP3.LUT R21, RZ, R4, RZ, 0x33, !PT ;  /* 0x00000004ff157212 */ /* 0x000fe200078e33ff */
[----:B------:R-:W3:Y:S01]  /*5860*/  LDC R27, c[0x0][0x638] ;  /* 0x00018e00ff1b7b82 */ /* 0x000ee20000000800 */
[----:B------:R-:W-:Y:S01]  /*5870*/  SHF.L.U32 R28, R7, R28, RZ ;  /* 0x0000001c071c7219 */ /* 0x000fe200000006ff */
[----:B------:R-:W-:-:S06]  /*5880*/  IMAD.MOV.U32 R4, RZ, RZ, R13 ;  /* 0x000000ffff047224 */ /* 0x000fcc00078e000d */
[----:B------:R-:W0:Y:S01]  /*5890*/  LDC R29, c[0x0][0x610] ;  /* 0x00018400ff1d7b82 */ /* 0x000e220000000800 */
[----:B----4-:R-:W-:Y:S05]  /*58a0*/  @!P0 BRA `(.L_x_124) ;  /* 0x0000000000288947 */ /* 0x010fea0003800000 */
[----:B--2---:R-:W2:Y:S02]  /*58b0*/  LDC R0, c[0x0][0x64c] ;  /* 0x00019300ff007b82 */ /* 0x004ea40000000800 */
[----:B--2---:R-:W-:-:S05]  /*58c0*/  IADD3 R3, P0, R13, R0, RZ ;  /* 0x000000000d037210 */ /* 0x004fca0007f1e0ff */
        /* <DEDUP_REMOVED lines=8> */
.L_x_124:
[----:B------:R-:W-:Y:S01]  /*5950*/  ISETP.NE.AND P0, PT, R2, 0x1, PT ;  /* 0x000000010200780c */ /* 0x000fe20003f05270 */
[----:B------:R-:W-:Y:S01]  /*5960*/  IMAD.MOV R14, RZ, RZ, -R14 ;  /* 0x000000ffff0e7224 */ /* 0x000fe200078e0a0e */
[----:B-12---:R-:W-:Y:S01]  /*5970*/  SHF.R.U64 R0, R4, R25, R5 ;  /* 0x0000001904007219 */ /* 0x006fe20000001205 */
[----:B0-----:R-:W-:Y:S01]  /*5980*/  VIADD R5, R20, 0xffffffff ;  /* 0xffffffff14057836 */ /* 0x001fe20000000000 */
[----:B------:R-:W-:Y:S01]  /*5990*/  LOP3.LUT R3, R10, R21, RZ, 0xc0, !PT ;  /* 0x000000150a037212 */ /* 0x000fe200078ec0ff */
[----:B------:R-:W-:Y:S02]  /*59a0*/  IMAD.MOV.U32 R6, RZ, RZ, 0x1 ;  /* 0x00000001ff067424 */ /* 0x000fe400078e00ff */
[----:B------:R-:W-:Y:S01]  /*59b0*/  IMAD.MOV R4, RZ, RZ, -R0 ;  /* 0x000000ffff047224 */ /* 0x000fe200078e0a00 */
[----:B------:R-:W-:Y:S01]  /*59c0*/  LOP3.LUT R5, R12, R5, RZ, 0xc0, !PT ;  /* 0x000000050c057212 */ /* 0x000fe200078ec0ff */
[----:B------:R-:W-:Y:S02]  /*59d0*/  IMAD R3, R28, R0, R3 ;  /* 0x000000001c037224 */ /* 0x000fe400078e0203 */
[----:B---3--:R-:W-:-:S02]  /*59e0*/  IMAD R0, R4, R27, R13 ;  /* 0x0000001b04007224 */ /* 0x008fc400078e020d */
[----:B------:R-:W-:Y:S02]  /*59f0*/  @P0 IMAD R26, R15, R14, R24 ;  /* 0x0000000e0f1a0224 */ /* 0x000fe400078e0218 */
[----:B------:R-:W-:Y:S01]  /*5a00*/  IMAD R4, R0, R20, R5 ;  /* 0x0000001400047224 */ /* 0x000fe200078e0205 */
[----:B------:R-:W-:Y:S01]  /*5a10*/  PRMT R0, R6, 0x7610, R0 ;  /* 0x0000761006007816 */ /* 0x000fe20000000000 */
[----:B------:R-:W-:-:S05]  /*5a20*/  IMAD R3, R3, R29, R26 ;  /* 0x0000001d03037224 */ /* 0x000fca00078e021a */
[----:B------:R-:W-:Y:S02]  /*5a30*/  SEL R75, R4, R3, !P0 ;  /* 0x00000003044b7207 */ /* 0x000fe40004000000 */
[----:B------:R-:W-:-:S07]  /*5a40*/  SEL R3, R3, R4, !P0 ;  /* 0x0000000403037207 */ /* 0x000fce0004000000 */
.L_x_122:
[----:B------:R-:W-:Y:S01]  /*5a50*/  LOP3.LUT P0, RZ, R0, 0xff, RZ, 0xc0, !PT ;  /* 0x000000ff00ff7812 */ /* 0x000fe2000780c0ff */
[----:B------:R-:W-:-:S12]  /*5a60*/  IMAD.MOV.U32 R77, RZ, RZ, R3 ;  /* 0x000000ffff4d7224 */ /* 0x000fd800078e0003 */
[----:B------:R-:W-:Y:S05]  /*5a70*/  @P0 BRA `(.L_x_125) ;  /* 0xffffffb800080947 */ /* 0x000fea000383ffff */
[----:B------:R-:W-:Y:S05]  /*5a80*/  EXIT ;  /* 0x000000000000794d */ /* 0x000fea0003800000 */
.L_x_4:
[----:B0-----:R-:W-:Y:S01]  /*5a90*/  ULDC.64 UR4, c[0x0][0x650] ;  /* 0x0001940000047ab9 */ /* 0x001fe20000000a00 */
        /* <DEDUP_REMOVED lines=25> */
.L_x_127:
[--C-:B------:R-:W-:Y:S01]  /*5c30*/  SHF.R.U64 R12, R10, R14, R11.reuse ;  /* 0x0000000e0a0c7219 */ /* 0x100fe2000000120b */
[----:B------:R-:W0:Y:S01]  /*5c40*/  LDC R22, c[0x0][0x618] ;  /* 0x00018600ff167b82 */ /* 0x000e220000000800 */
[----:B------:R-:W-:Y:S01]  /*5c50*/  I2FP.F32.U32 R6, R4 ;  /* 0x0000000400067245 */ /* 0x000fe20000201000 */
[----:B------:R-:W-:Y:S01]  /*5c60*/  ULDC UR4, c[0x0][0x150] ;  /* 0x0000540000047ab9 */ /* 0x000fe20000000800 */
[----:B------:R-:W-:Y:S02]  /*5c70*/  SHF.R.U32.HI R5, RZ, R14, R11 ;  /* 0x0000000eff057219 */ /* 0x000fe4000001160b */
[----:B------:R-:W-:Y:S01]  /*5c80*/  IADD3 R9, P0, RZ, -R12, RZ ;  /* 0x8000000cff097210 */ /* 0x000fe20007f1e0ff */
[----:B------:R-:W-:Y:S01]  /*5c90*/  FMUL R11, R6, UR4 ;  /* 0x00000004060b7c20 */ /* 0x000fe20008400000 */
[----:B------:R-:W-:Y:S01]  /*5ca0*/  ULDC UR4, c[0x0][0x154] ;  /* 0x0000550000047ab9 */ /* 0x000fe20000000800 */
[----:B------:R-:W1:Y:S02]  /*5cb0*/  LDC.64 R24, c[0x0][0x640] ;  /* 0x00019000ff187b82 */ /* 0x000e640000000a00 */
[----:B------:R-:W-:-:S02]  /*5cc0*/  IMAD.X R5, RZ, RZ, ~R5, P0 ;  /* 0x000000ffff057224 */ /* 0x000fc400000e0e05 */
[----:B------:R-:W2:Y:S01]  /*5cd0*/  F2I.U32.TRUNC.NTZ R11, R11 ;  /* 0x0000000b000b7305 */ /* 0x000ea2000020f000 */
[----:B------:R-:W-:-:S03]  /*5ce0*/  IMAD.WIDE.U32 R6, R9, R20, R16 ;  /* 0x0000001409067225 */ /* 0x000fc600078e0010 */
[----:B------:R-:W3:Y:S01]  /*5cf0*/  LDC R13, c[0x0][0x144] ;  /* 0x00005100ff0d7b82 */ /* 0x000ee20000000800 */
[----:B------:R-:W-:-:S04]  /*5d00*/  IMAD R8, R5, R20, RZ ;  /* 0x0000001405087224 */ /* 0x000fc800078e02ff */
[----:B------:R-:W-:Y:S02]  /*5d10*/  IMAD R5, R9, R21, R8 ;  /* 0x0000001509057224 */ /* 0x000fe400078e0208 */
[----:B------:R-:W-:Y:S01]  /*5d20*/  IMAD.MOV.U32 R8, RZ, RZ, -0x1 ;  /* 0xffffffffff087424 */ /* 0x000fe200078e00ff */
[----:B------:R-:W4:Y:S01]  /*5d30*/  LDC R14, c[0x0][0x608] ;  /* 0x00018200ff0e7b82 */ /* 0x000f220000000800 */
[----:B------:R-:W-:Y:S01]  /*5d40*/  IMAD.IADD R5, R7, 0x1, R5 ;  /* 0x0000000107057824 */ /* 0x000fe200078e0205 */
[----:B------:R-:W-:-:S04]  /*5d50*/  I2FP.F32.U32 R7, R3 ;  /* 0x0000000300077245 */ /* 0x000fc80000201000 */
[-C--:B0-----:R-:W-:Y:S01]  /*5d60*/  SHF.R.U64 R10, R6, R22.reuse, R5 ;  /* 0x00000016060a7219 */ /* 0x081fe20000001205 */
[----:B--2---:R-:W-:Y:S01]  /*5d70*/  IMAD.MOV R6, RZ, RZ, -R11 ;  /* 0x000000ffff067224 */ /* 0x004fe200078e0a0b */
[----:B------:R-:W0:Y:S01]  /*5d80*/  LDC R9, c[0x0][0x658] ;  /* 0x00019600ff097b82 */ /* 0x000e220000000800 */
[----:B-1----:R-:W-:Y:S01]  /*5d90*/  ISETP.NE.U32.AND P0, PT, R24, RZ, PT ;  /* 0x000000ff1800720c */ /* 0x002fe20003f05070 */
[----:B------:R-:W-:Y:S01]  /*5da0*/  FMUL R7, R7, UR4 ;  /* 0x0000000407077c20 */ /* 0x000fe20008400000 */
[----:B------:R-:W-:Y:S02]  /*5db0*/  SHF.R.U32.HI R5, RZ, R22, R5 ;  /* 0x00000016ff057219 */ /* 0x000fe40000011605 */
[----:B------:R-:W-:-:S03]  /*5dc0*/  ISETP.NE.AND.EX P0, PT, R25, RZ, PT, P0 ;  /* 0x000000ff1900720c */ /* 0x000fc60003f05300 */
[----:B------:R-:W1:Y:S01]  /*5dd0*/  LDC R20, c[0x0][0x148] ;  /* 0x00005200ff147b82 */ /* 0x000e620000000800 */
[----:B---3--:R-:W-:Y:S02]  /*5de0*/  IMAD R23, R13, R6, R4 ;  /* 0x000000060d177224 */ /* 0x008fe400078e0204 */
[----:B------:R-:W-:-:S05]  /*5df0*/  IMAD.MOV.U32 R6, RZ, RZ, 0x1 ;  /* 0x00000001ff067424 */ /* 0x000fca00078e00ff */
[----:B------:R-:W2:Y:S01]  /*5e00*/  LDC R21, c[0x0][0x600] ;  /* 0x00018000ff157b82 */ /* 0x000ea20000000800 */
[-CC-:B----4-:R-:W-:Y:S02]  /*5e10*/  SHF.R.U64 R13, R10, R14.reuse, R5.reuse ;  /* 0x0000000e0a0d7219 */ /* 0x190fe40000001205 */
[----:B------:R-:W-:Y:S02]  /*5e20*/  SHF.R.U32.HI R4, RZ, R14, R5 ;  /* 0x0000000eff047219 */ /* 0x000fe40000011605 */
[----:B------:R3:W4:Y:S03]  /*5e30*/  F2I.U32.TRUNC.NTZ R14, R7 ;  /* 0x00000007000e7305 */ /* 0x000726000020f000 */
[----:B------:R-:W1:Y:S01]  /*5e40*/  LDC R26, c[0x0][0x648] ;  /* 0x00019200ff1a7b82 */ /* 0x000e620000000800 */
[-C--:B0-----:R-:W-:Y:S02]  /*5e50*/  SHF.R.U64 R15, R13, R9.reuse, R4 ;  /* 0x000000090d0f7219 */ /* 0x081fe40000001204 */
[----:B------:R-:W-:-:S02]  /*5e60*/  SHF.L.U32 R8, R8, R9, RZ ;  /* 0x0000000908087219 */ /* 0x000fc400000006ff */
[-C--:B------:R-:W-:Y:S01]  /*5e70*/  SHF.R.U32.HI R5, RZ, R9.reuse, R4 ;  /* 0x00000009ff057219 */ /* 0x080fe20000011604 */
[----:B------:R-:W-:Y:S01]  /*5e80*/  IMAD.MOV.U32 R4, RZ, RZ, R15 ;  /* 0x000000ffff047224 */ /* 0x000fe200078e000f */
[----:B------:R-:W-:Y:S01]  /*5e90*/  SHF.L.U32 R22, R6, R9, RZ ;  /* 0x0000000906167219 */ /* 0x000fe200000006ff */
[----:B------:R-:W0:Y:S01]  /*5ea0*/  LDC R27, c[0x0][0x638] ;  /* 0x00018e00ff1b7b82 */ /* 0x000e220000000800 */
[----:B------:R-:W-:-:S07]  /*5eb0*/  LOP3.LUT R28, RZ, R8, RZ, 0x33, !PT ;  /* 0x00000008ff1c7212 */ /* 0x000fce00078e33ff */
        /* <DEDUP_REMOVED lines=12> */
.L_x_128:
[----:B------:R-:W-:Y:S01]  /*5f80*/  ISETP.NE.AND P0, PT, R2, 0x1, PT ;  /* 0x000000010200780c */ /* 0x000fe20003f05270 */
[----:B--2---:R-:W-:Y:S01]  /*5f90*/  VIADD R7, R21, 0xffffffff ;  /* 0xffffffff15077836 */ /* 0x004fe20000000000 */
[----:B-1----:R-:W-:Y:S01]  /*5fa0*/  SHF.R.U64 R5, R4, R26, R5 ;  /* 0x0000001a04057219 */ /* 0x002fe20000001205 */
[----:B------:R-:W-:Y:S01]  /*5fb0*/  IMAD.MOV R14, RZ, RZ, -R14 ;  /* 0x000000ffff0e7224 */ /* 0x000fe200078e0a0e */
[----:B------:R-:W-:Y:S01]  /*5fc0*/  LOP3.LUT R4, R13, R28, RZ, 0xc0, !PT ;  /* 0x0000001c0d047212 */ /* 0x000fe200078ec0ff */
[----:B------:R-:W-:Y:S01]  /*5fd0*/  IMAD.MOV.U32 R8, RZ, RZ, R12 ;  /* 0x000000ffff087224 */ /* 0x000fe200078e000c */
[----:B------:R-:W-:Y:S01]  /*5fe0*/  LOP3.LUT R10, R10, R7, RZ, 0xc0, !PT ;  /* 0x000000070a0a7212 */ /* 0x000fe200078ec0ff */
[----:B------:R-:W-:Y:S02]  /*5ff0*/  IMAD.MOV R6, RZ, RZ, -R5 ;  /* 0x000000ffff067224 */ /* 0x000fe400078e0a05 */
[----:B------:R-:W-:-:S04]  /*6000*/  IMAD R4, R22, R5, R4 ;  /* 0x0000000516047224 */ /* 0x000fc800078e0204 */
[----:B------:R-:W-:Y:S02]  /*6010*/  @P0 IMAD R23, R20, R14, R3 ;  /* 0x0000000e14170224 */ /* 0x000fe400078e0203 */
[----:B0-----:R-:W-:Y:S02]  /*6020*/  IMAD R3, R6, R27, R15 ;  /* 0x0000001b06037224 */ /* 0x001fe400078e020f */
[----:B------:R-:W-:Y:S02]  /*6030*/  IMAD R7, R4, R29, R23 ;  /* 0x0000001d04077224 */ /* 0x000fe400078e0217 */
[----:B------:R-:W-:Y:S02]  /*6040*/  IMAD R4, R3, R21, R10 ;  /* 0x0000001503047224 */ /* 0x000fe400078e020a */
[----:B------:R-:W-:-:S03]  /*6050*/  IMAD.MOV.U32 R6, RZ, RZ, 0x1 ;  /* 0x00000001ff067424 */ /* 0x000fc600078e00ff */
[----:B------:R-:W-:Y:S02]  /*6060*/  SEL R9, R4, R7, !P0 ;  /* 0x0000000704097207 */ /* 0x000fe40004000000 */
[----:B------:R-:W-:-:S07]  /*6070*/  SEL R7, R7, R4, !P0 ;  /* 0x0000000407077207 */ /* 0x000fce0004000000 */
.L_x_126:
[----:B------:R-:W-:-:S08]  /*6080*/  NOP ;  /* 0x0000000000007918 */ /* 0x000fd00000000000 */
[----:B------:R-:W0:-:S00]  /*6090*/  USETMAXREG.DEALLOC.CTAPOOL 0x28 ;  /* 0x00000028000079c8 */ /* 0x000e0000080e0500 */
[----:B0-----:R-:W-:-:S13]  /*60a0*/  ISETP.NE.AND P0, PT, R0, RZ, PT ;  /* 0x000000ff0000720c */ /* 0x001fda0003f05270 */
[----:B------:R-:W-:Y:S05]  /*60b0*/  @P0 EXIT ;  /* 0x000000000000094d */ /* 0x000fea0003800000 */
[----:B------:R-:W-:Y:S01]  /*60c0*/  LOP3.LUT P0, RZ, R6, 0xff, RZ, 0xc0, !PT ;  /* 0x000000ff06ff7812 */ /* 0x000fe2000780c0ff */
[----:B------:R-:W-:Y:S02]  /*60d0*/  IMAD.MOV.U32 R0, RZ, RZ, 0x1 ;  /* 0x00000001ff007424 */ /* 0x000fe400078e00ff */
[----:B------:R-:W-:-:S10]  /*60e0*/  IMAD.MOV.U32 R12, RZ, RZ, RZ ;  /* 0x000000ffff0c7224 */ /* 0x000fd400078e00ff */
[----:B------:R-:W-:Y:S05]  /*60f0*/  @!P0 BRA `(.L_x_129) ;  /* 0x0000000c00308947 */ /* 0x000fea0003800000 */
[----:B------:R-:W0:Y:S01]  /*6100*/  LDC R0, c[0x0][0x28c] ;  /* 0x0000a300ff007b82 */ /* 0x000e220000000800 */
[----:B------:R-:W-:Y:S01]  /*6110*/  ULDC UR5, c[0x0][0x600] ;  /* 0x0001800000057ab9 */ /* 0x000fe20000000800 */
[----:B------:R-:W-:Y:S01]  /*6120*/  ULDC UR4, c[0x0][0xc] ;  /* 0x0000030000047ab9 */ /* 0x000fe20000000800 */
[----:B------:R-:W-:Y:S01]  /*6130*/  UIADD3 UR16, UR5, -0x1, URZ ;  /* 0xffffffff05107890 */ /* 0x000fe2000fffe03f */
[C---:B------:R-:W-:Y:S01]  /*6140*/  LOP3.LUT P2, RZ, R18.reuse, 0x7f, RZ, 0xc0, !PT ;  /* 0x0000007f12ff7812 */ /* 0x040fe2000784c0ff */
[----:B------:R-:W-:Y:S01]  /*6150*/  ULDC UR6, c[0x0][0x658] ;  /* 0x0001960000067ab9 */ /* 0x000fe20000000800 */
[----:B------:R-:W-:Y:S01]  /*6160*/  ULDC UR5, c[0x0][0x10] ;  /* 0x0000040000057ab9 */ /* 0x000fe20000000800 */
[----:B------:R-:W-:Y:S01]  /*6170*/  UMOV UR7, 0xffffffff ;  /* 0xffffffff00077882 */ /* 0x000fe20000000000 */
[----:B------:R-:W-:Y:S01]  /*6180*/  UMOV UR8, 0x1 ;  /* 0x0000000100087882 */ /* 0x000fe20000000000 */
[----:B------:R-:W-:Y:S01]  /*6190*/  UIMAD.WIDE.U32 UR4, UR4, UR5, URZ ;  /* 0x00000005040472a5 */ /* 0x000fe2000f8e003f */
[----:B------:R-:W-:Y:S01]  /*61a0*/  LOP3.LUT P0, RZ, R18, 0x1f, RZ, 0xc0, !PT ;  /* 0x0000001f12ff7812 */ /* 0x000fe2000780c0ff */
[----:B------:R-:W-:Y:S01]  /*61b0*/  USHF.L.U32 UR7, UR7, UR6, URZ ;  /* 0x0000000607077299 */ /* 0x000fe2000800063f */
[----:B------:R-:W-:Y:S01]  /*61c0*/  BSSY B0, `(.L_x_129) ;  /* 0x00000bf000007945 */ /* 0x000fe20003800000 */
[----:B------:R-:W-:Y:S01]  /*61d0*/  USHF.L.U32 UR18, UR8, UR6, URZ ;  /* 0x0000000608127299 */ /* 0x000fe2000800063f */
[----:B------:R-:W-:Y:S01]  /*61e0*/  IMAD.MOV.U32 R13, RZ, RZ, 0x1 ;  /* 0x00000001ff0d7424 */ /* 0x000fe200078e00ff */
[----:B------:R-:W-:Y:S01]  /*61f0*/  LOP3.LUT R11, R19, 0x2, RZ, 0xfc, !PT ;  /* 0x00000002130b7812 */ /* 0x000fe200078efcff */
[----:B------:R-:W-:Y:S01]  /*6200*/  ULDC UR6, c[0x0][0x14] ;  /* 0x0000050000067ab9 */ /* 0x000fe20000000800 */
[----:B------:R-:W-:Y:S01]  /*6210*/  PLOP3.LUT P0, PT, P0, P2, PT, 0x8a, 0x0 ;  /* 0x000000000000781c */ /* 0x000fe20000705172 */
[----:B------:R-:W-:Y:S01]  /*6220*/  UIMAD.WIDE.U32 UR20, UR4, UR6, URZ ;  /* 0x00000006041472a5 */ /* 0x000fe2000f8e003f */
[----:B------:R-:W-:Y:S01]  /*6230*/  IMAD.MOV.U32 R12, RZ, RZ, RZ ;  /* 0x000000ffff0c7224 */ /* 0x000fe200078e00ff */
[----:B------:R-:W-:-:S02]  /*6240*/  UIMAD UR13, UR5, UR6, URZ ;  /* 0x00000006050d72a4 */ /* 0x000fc4000f8e023f */
[----:B------:R-:W-:Y:S01]  /*6250*/  ULOP3.LUT UR17, URZ, UR7, URZ, 0x33, !UPT ;  /* 0x000000073f117292 */ /* 0x000fe2000f8e333f */
[----:B0-----:R-:W-:Y:S01]  /*6260*/  VIADD R0, R0, 0xf ;  /* 0x0000000f00007836 */ /* 0x001fe20000000000 */
[----:B------:R-:W-:Y:S01]  /*6270*/  UIADD3 UR13, UR21, UR13, URZ ;  /* 0x0000000d150d7290 */ /* 0x000fe2000fffe03f */
[----:B------:R-:W-:-:S03]  /*6280*/  ULDC.64 UR22, c[0x0][0x198] ;  /* 0x0000660000167ab9 */ /* 0x000fc60000000a00 */
[----:B------:R-:W-:-:S04]  /*6290*/  SHF.R.S32.HI R3, RZ, 0x1f, R0 ;  /* 0x0000001fff037819 */ /* 0x000fc80000011400 */
[----:B------:R-:W-:Y:S01]  /*62a0*/  LEA.HI R3, R3, R0, RZ, 0x4 ;  /* 0x0000000003037211 */ /* 0x000fe200078f20ff */
[----:B------:R-:W-:-:S03]  /*62b0*/  IMAD.MOV.U32 R0, RZ, RZ, 0x1 ;  /* 0x00000001ff007424 */ /* 0x000fc600078e00ff */
[----:B------:R-:W-:-:S05]  /*62c0*/  SHF.R.S32.HI R3, RZ, 0x4, R3 ;  /* 0x00000004ff037819 */ /* 0x000fca0000011403 */
[----:B------:R-:W-:-:S07]  /*62d0*/  VIADD R10, R3, 0x1 ;  /* 0x00000001030a7836 */ /* 0x000fce0000000000 */
.L_x_141:
[----:B------:R-:W-:-:S03]  /*62e0*/  UMOV UR4, 0xffffffff ;  /* 0xffffffff00047882 */ /* 0x000fc60000000000 */
[----:B------:R-:W-:Y:S05]  /*62f0*/  BRA.DIV UR4, `(.L_x_130) ;  /* 0x0000001e04447947 */ /* 0x000fea000b800000 */
[----:B------:R-:W-:-:S13]  /*6300*/  ELECT P6, URZ, PT ;  /* 0x00000000003f782f */ /* 0x000fda00038c0000 */
.L_x_178:
[----:B------:R-:W0:Y:S01]  /*6310*/  LDC R4, c[0x0][0x28c] ;  /* 0x0000a300ff047b82 */ /* 0x000e220000000800 */
[----:B------:R-:W-:Y:S01]  /*6320*/  BSSY B1, `(.L_x_131) ;  /* 0x0000037000017945 */ /* 0x000fe20003800000 */
[----:B0-----:R-:W-:-:S13]  /*6330*/  ISETP.LT.OR P6, PT, R4, 0x1, !P6 ;  /* 0x000000010400780c */ /* 0x001fda00077c1670 */
[----:B------:R-:W-:Y:S05]  /*6340*/  @P6 BRA `(.L_x_132) ;  /* 0x0000000000d06947 */ /* 0x000fea0003800000 */
[----:B------:R-:W-:Y:S02]  /*6350*/  IMAD R15, R9, 0x30, RZ ;  /* 0x00000030090f7824 */ /* 0x000fe400078e02ff */
[----:B------:R-:W-:Y:S02]  /*6360*/  IMAD R18, R7, 0xc0, RZ ;  /* 0x000000c007127824 */ /* 0x000fe400078e02ff */
[----:B------:R-:W-:Y:S02]  /*6370*/  IMAD.MOV.U32 R20, RZ, RZ, RZ ;  /* 0x000000ffff147224 */ /* 0x000fe400078e00ff */
[----:B------:R-:W-:Y:S02]  /*6380*/  IMAD.MOV.U32 R4, RZ, RZ, R10 ;  /* 0x000000ffff047224 */ /* 0x000fe400078e000a */
[----:B------:R-:W-:Y:S02]  /*6390*/  IMAD.MOV.U32 R5, RZ, RZ, R0 ;  /* 0x000000ffff057224 */ /* 0x000fe400078e0000 */
[----:B------:R-:W-:-:S07]  /*63a0*/  IMAD.MOV.U32 R6, RZ, RZ, R12 ;  /* 0x000000ffff067224 */ /* 0x000fce00078e000c */
.L_x_136:
[----:B------:R-:W0:Y:S01]  /*63b0*/  S2R R14, SR_CgaCtaId ;  /* 0x00000000000e7919 */ /* 0x000e220000008800 */
[----:B------:R-:W-:Y:S01]  /*63c0*/  MOV R7, 0x400 ;  /* 0x0000040000077802 */ /* 0x000fe20000000f00 */
[----:B------:R-:W1:Y:S03]  /*63d0*/  @!P2 LDC R9, c[0x0][0x500] ;  /* 0x00014000ff09ab82 */ /* 0x000e660000000800 */
[----:B0-----:R-:W-:Y:S02]  /*63e0*/  LEA R21, R14, R7, 0x18 ;  /* 0x000000070e157211 */ /* 0x001fe400078ec0ff */
[----:B------:R-:W-:-:S03]  /*63f0*/  SHF.L.U32 R7, R5, 0x1f, RZ ;  /* 0x0000001f05077819 */ /* 0x000fc600000006ff */
[----:B------:R-:W-:-:S04]  /*6400*/  IMAD R14, R6, 0x8, R21 ;  /* 0x00000008060e7824 */ /* 0x000fc800078e0215 */
[----:B------:R-:W0:Y:S02]  /*6410*/  SYNCS.PHASECHK.TRANS64.TRYWAIT P1, [R14+URZ+0xf0], R7 ;  /* 0x0000f0070e0075a7 */ /* 0x000e24000802017f */
[----:B01----:R-:W-:Y:S05]  /*6420*/  @!P1 BRA `(.L_x_133) ;  /* 0x0000001c00189947 */ /* 0x003fea0003800000 */
.L_x_179:
[----:B0-----:R-:W-:Y:S01]  /*6430*/  PRMT R7, R11, 0x9910, RZ ;  /* 0x000099100b077816 */ /* 0x001fe200000000ff */
[----:B------:R0:W-:Y:S03]  /*6440*/  @!P2 SYNCS.ARRIVE.TRANS64 RZ, [R14+URZ], R9 ;  /* 0x000000090effa9a7 */ /* 0x0001e6000800003f */
[----:B------:R-:W-:-:S13]  /*6450*/  ISETP.NE.AND P1, PT, R7, 0x2, PT ;  /* 0x000000020700780c */ /* 0x000fda0003f25270 */
[----:B0-----:R-:W-:Y:S05]  /*6460*/  @P1 BRA `(.L_x_134) ;  /* 0x0000000000041947 */ /* 0x001fea0003800000 */
[----:B------:R-:W-:Y:S01]  /*6470*/  BPT.TRAP 0x1 ;  /* 0x000000040000795c */ /* 0x000fe20000300000 */
.L_x_134:
[----:B------:R-:W-:Y:S05]  /*6480*/  @P0 BRA `(.L_x_135) ;  /* 0x0000000000040947 */ /* 0x000fea0003800000 */
[----:B------:R-:W-:Y:S01]  /*6490*/  BPT.TRAP 0x1 ;  /* 0x000000040000795c */ /* 0x000fe20000300000 */
.L_x_135:
[--C-:B------:R-:W-:Y:S01]  /*64a0*/  IMAD R7, R6, 0x1800, R21.reuse ;  /* 0x0000180006077824 */ /* 0x100fe200078e0215 */
[----:B------:R-:W-:Y:S01]  /*64b0*/  R2UR UR9, R14 ;  /* 0x000000000e0972ca */ /* 0x000fe200000e0000 */
[----:B------:R-:W-:Y:S01]  /*64c0*/  IMAD R21, R6, 0x600, R21 ;  /* 0x0000060006157824 */ /* 0x000fe200078e0215 */
[----:B------:R-:W-:Y:S01]  /*64d0*/  UIADD3 UR4, UP0, UR22, 0xf0, URZ ;  /* 0x000000f016047890 */ /* 0x000fe2000ff1e03f */
[----:B------:R-:W-:Y:S01]  /*64e0*/  VIADD R4, R4, 0xffffffff ;  /* 0xffffffff04047836 */ /* 0x000fe20000000000 */
[----:B------:R-:W-:Y:S01]  /*64f0*/  R2UR UR5, R7 ;  /* 0x00000000070572ca */ /* 0x000fe200000e0000 */
[----:B------:R-:W-:Y:S01]  /*6500*/  UIADD3 UR24, UP1, UR22, 0x1f0, URZ ;  /* 0x000001f016187890 */ /* 0x000fe2000ff3e03f */
[----:B------:R-:W-:Y:S01]  /*6510*/  R2UR UR8, R21 ;  /* 0x00000000150872ca */ /* 0x000fe200000e0000 */
[----:B------:R-:W-:Y:S01]  /*6520*/  VIADD R6, R6, 0x1 ;  /* 0x0000000106067836 */ /* 0x000fe20000000000 */
[----:B------:R-:W-:Y:S01]  /*6530*/  R2UR UR11, R18 ;  /* 0x00000000120b72ca */ /* 0x000fe200000e0000 */
[----:B------:R-:W-:Y:S01]  /*6540*/  UIADD3.X UR25, URZ, UR23, URZ, UP1, !UPT ;  /* 0x000000173f197290 */ /* 0x000fe20008ffe43f */
[----:B------:R-:W-:Y:S01]  /*6550*/  R2UR UR10, R20 ;  /* 0x00000000140a72ca */ /* 0x000fe200000e0000 */
[----:B------:R-:W-:Y:S01]  /*6560*/  UMOV UR6, 0x0 ;  /* 0x0000000000067882 */ /* 0x000fe20000000000 */
[----:B------:R-:W-:Y:S01]  /*6570*/  R2UR UR12, R8 ;  /* 0x00000000080c72ca */ /* 0x000fe200000e0000 */
[----:B------:R-:W-:Y:S01]  /*6580*/  UMOV UR7, 0x10000000 ;  /* 0x1000000000077882 */ /* 0x000fe20000000000 */
[----:B------:R-:W-:Y:S01]  /*6590*/  R2UR UR19, R15 ;  /* 0x000000000f1372ca */ /* 0x000fe200000e0000 */
[----:B------:R-:W-:Y:S01]  /*65a0*/  VIADD R20, R20, 0x10 ;  /* 0x0000001014147836 */ /* 0x000fe20000000000 */
[----:B------:R-:W-:Y:S01]  /*65b0*/  ISETP.GT.AND P3, PT, R4, 0x1, PT ;  /* 0x000000010400780c */ /* 0x000fe20003f64270 */
[----:B------:R-:W-:Y:S01]  /*65c0*/  UIADD3 UR14, UR5, 0x300, URZ ;  /* 0x00000300050e7890 */ /* 0x000fe2000fffe03f */
[----:B------:R-:W-:Y:S01]  /*65d0*/  ISETP.NE.AND P1, PT, R6, 0x1e, PT ;  /* 0x0000001e0600780c */ /* 0x000fe20003f25270 */
[----:B------:R-:W-:-:S02]  /*65e0*/  UIADD3.X UR5, URZ, UR23, URZ, UP0, !UPT ;  /* 0x000000173f057290 */ /* 0x000fc400087fe43f */
[----:B------:R-:W-:Y:S01]  /*65f0*/  UIADD3 UR15, UR8, 0x2d300, URZ ;  /* 0x0002d300080f7890 */ /* 0x000fe2000fffe03f */
[----:B------:R-:W-:Y:S02]  /*6600*/  SEL R14, RZ, 0x1, P1 ;  /* 0x00000001ff0e7807 */ /* 0x000fe40000800000 */
[----:B------:R-:W-:Y:S01]  /*6610*/  UMOV UR8, UR14 ;  /* 0x0000000e00087c82 */ /* 0x000fe20008000000 */
[----:B------:R-:W-:Y:S02]  /*6620*/  SEL R6, R6, RZ, P1 ;  /* 0x000000ff06067207 */ /* 0x000fe40000800000 */
[----:B------:R-:W-:Y:S01]  /*6630*/  LOP3.LUT R5, R5, R14, RZ, 0x3c, !PT ;  /* 0x0000000e05057212 */ /* 0x000fe200078e3cff */
[----:B------:R0:W-:Y:S02]  /*6640*/  UTMALDG.3D [UR8], [UR4], desc[UR6] ;  /* 0x00000608040075b4 */ /* 0x0001e40008011000 */
[----:B0-----:R-:W-:Y:S01]  /*6650*/  UMOV UR8, UR15 ;  /* 0x0000000f00087c82 */ /* 0x001fe20008000000 */
[----:B------:R-:W-:-:S02]  /*6660*/  UMOV UR11, UR19 ;  /* 0x00000013000b7c82 */ /* 0x000fc40008000000 */
[----:B------:R0:W-:Y:S02]  /*6670*/  UTMALDG.3D [UR8], [UR24], desc[UR6] ;  /* 0x00000608180075b4 */ /* 0x0001e40008011000 */
[----:B0-----:R-:W-:Y:S05]  /*6680*/  @P3 BRA `(.L_x_136) ;  /* 0xfffffffc00483947 */ /* 0x001fea000383ffff */
.L_x_132:
[----:B------:R-:W-:Y:S05]  /*6690*/  BSYNC B1 ;  /* 0x0000000000017941 */ /* 0x000fea0003800000 */
.L_x_131:
[----:B------:R-:W-:Y:S01]  /*66a0*/  LOP3.LUT P3, RZ, R13, 0xff, RZ, 0xc0, !PT ;  /* 0x000000ff0dff7812 */ /* 0x000fe2000786c0ff */
[----:B------:R-:W-:Y:S01]  /*66b0*/  IMAD.IADD R12, R3, 0x1, R12 ;  /* 0x00000001030c7824 */ /* 0x000fe200078e020c */
[----:B------:R-:W-:Y:S01]  /*66c0*/  IADD3 R16, P4, R16, UR20, RZ ;  /* 0x0000001410107c10 */ /* 0x000fe2000ff9e0ff */
[----:B------:R-:W-:Y:S01]  /*66d0*/  ULDC.64 UR4, c[0x0][0x650] ;  /* 0x0001940000047ab9 */ /* 0x000fe20000000a00 */
[----:B------:R-:W-:Y:S01]  /*66e0*/  BSSY B1, `(.L_x_137) ;  /* 0x000006a000017945 */ /* 0x000fe20003800000 */
[----:B------:R-:W-:Y:S01]  /*66f0*/  IMAD.MOV.U32 R9, RZ, RZ, -0x1 ;  /* 0xffffffffff097424 */ /* 0x000fe200078e00ff */
[----:B------:R-:W-:Y:S01]  /*6700*/  ISETP.GT.U32.AND P1, PT, R12, 0x1d, PT ;  /* 0x0000001d0c00780c */ /* 0x000fe20003f24070 */
[----:B------:R-:W-:Y:S01]  /*6710*/  IMAD.MOV.U32 R8, RZ, RZ, -0x1 ;  /* 0xffffffffff087424 */ /* 0x000fe200078e00ff */
[----:B------:R-:W-:Y:S02]  /*6720*/  IADD3.X R17, R17, UR13, RZ, P4, !PT ;  /* 0x0000000d11117c10 */ /* 0x000fe4000a7fe4ff */
[----:B------:R-:W-:-:S02]  /*6730*/  ISETP.LT.U32.AND P1, PT, R3, 0x1e, P1 ;  /* 0x0000001e0300780c */ /* 0x000fc40000f21070 */
[----:B------:R-:W-:Y:S01]  /*6740*/  PRMT R13, RZ, 0x7610, R13 ;  /* 0x00007610ff0d7816 */ /* 0x000fe2000000000d */
[----:B------:R-:W0:Y:S01]  /*6750*/  @P3 S2R R5, SR_CgaCtaId ;  /* 0x0000000000053919 */ /* 0x000e220000008800 */
[----:B------:R-:W-:-:S04]  /*6760*/  @P3 MOV R4, 0x400 ;  /* 0x0000040000043802 */ /* 0x000fc80000000f00 */
[----:B0-----:R-:W-:Y:S01]  /*6770*/  @P3 LEA R6, R5, R4, 0x18 ;  /* 0x0000000405063211 */ /* 0x001fe200078ec0ff */
[----:B------:R-:W-:-:S03]  /*6780*/  IMAD.WIDE.U32 R4, R12, -0x77777777, RZ ;  /* 0x888888890c047825 */ /* 0x000fc600078e00ff */
[----:B------:R0:W-:Y:S01]  /*6790*/  @P3 SYNCS.ARRIVE.TRANS64.A1T0 RZ, [R6+URZ+0x1f8], RZ ;  /* 0x0001f8ff06ff39a7 */ /* 0x0001e2000810003f */
[----:B------:R-:W-:Y:S02]  /*67a0*/  ISETP.GE.U32.AND P3, PT, R3, 0x1e, PT ;  /* 0x0000001e0300780c */ /* 0x000fe40003f66070 */
[----:B------:R-:W-:Y:S02]  /*67b0*/  SHF.R.U32.HI R7, RZ, 0x4, R5 ;  /* 0x00000004ff077819 */ /* 0x000fe40000011605 */
[----:B------:R-:W-:Y:S02]  /*67c0*/  SEL R5, RZ, 0x1, !P1 ;  /* 0x00000001ff057807 */ /* 0x000fe40004800000 */
[----:B------:R-:W-:Y:S01]  /*67d0*/  ISETP.GE.U32.AND P1, PT, R16, UR4, PT ;  /* 0x0000000410007c0c */ /* 0x000fe2000bf26070 */
[----:B------:R-:W-:Y:S01]  /*67e0*/  IMAD R12, R7, -0x1e, R12 ;  /* 0xffffffe2070c7824 */ /* 0x000fe200078e020c */
[----:B------:R-:W-:Y:S02]  /*67f0*/  LOP3.LUT R0, R0, R5, RZ, 0x3c, !PT ;  /* 0x0000000500007212 */ /* 0x000fe400078e3cff */
[----:B------:R-:W-:-:S02]  /*6800*/  ISETP.GE.U32.AND.EX P1, PT, R17, UR5, PT, P1 ;  /* 0x0000000511007c0c */ /* 0x000fc4000bf26110 */
[----:B------:R-:W-:Y:S02]  /*6810*/  PRMT R4, RZ, 0x7610, R4 ;  /* 0x00007610ff047816 */ /* 0x000fe40000000004 */
[----:B------:R-:W-:Y:S01]  /*6820*/  @P3 LOP3.LUT R0, R0, 0x1, R7, 0x78, !PT ;  /* 0x0000000100003812 */ /* 0x000fe200078e7807 */
[----:B------:R-:W-:-:S08]  /*6830*/  IMAD.MOV.U32 R7, RZ, RZ, -0x1 ;  /* 0xffffffffff077424 */ /* 0x000fd000078e00ff */
[----:B0-----:R-:W-:Y:S05]  /*6840*/  @P1 BRA `(.L_x_138) ;  /* 0x00000004004c1947 */ /* 0x001fea0003800000 */
[----:B------:R-:W-:Y:S01]  /*6850*/  ULDC.64 UR4, c[0x0][0x628] ;  /* 0x00018a0000047ab9 */ /* 0x000fe20000000a00 */
[----:B------:R-:W0:Y:S01]  /*6860*/  S2R R15, SR_CTAID.X ;  /* 0x00000000000f7919 */ /* 0x000e220000002500 */
[----:B------:R-:W-:Y:S01]  /*6870*/  ISETP.NE.U32.AND P1, PT, RZ, UR4, PT ;  /* 0x00000004ff007c0c */ /* 0x000fe2000bf25070 */
[----:B------:R-:W-:Y:S01]  /*6880*/  ULDC UR7, c[0x0][0x630] ;  /* 0x00018c0000077ab9 */ /* 0x000fe20000000800 */
[----:B------:R-:W-:Y:S01]  /*6890*/  IMAD.MOV.U32 R4, RZ, RZ, R16 ;  /* 0x000000ffff047224 */ /* 0x000fe200078e0010 */
[----:B------:R-:W1:Y:S01]  /*68a0*/  S2R R14, SR_CTAID.Y ;  /* 0x00000000000e7919 */ /* 0x000e620000002600 */
[----:B------:R-:W-:Y:S01]  /*68b0*/  ISETP.NE.AND.EX P1, PT, RZ, UR5, PT, P1 ;  /* 0x00000005ff007c0c */ /* 0x000fe2000bf25310 */
[----:B------:R-:W-:-:S12]  /*68c0*/  IMAD.MOV.U32 R5, RZ, RZ, R17 ;  /* 0x000000ffff057224 */ /* 0x000fd800078e0011 */
[----:B------:R-:W-:Y:S05]  /*68d0*/  @!P1 BRA `(.L_x_139) ;  /* 0x0000000000289947 */ /* 0x000fea0003800000 */
[----:B------:R-:W-:Y:S02]  /*68e0*/  ULDC UR6, c[0x0][0x634] ;  /* 0x00018d0000067ab9 */ /* 0x000fe40000000800 */
[----:B------:R-:W-:-:S05]  /*68f0*/  IADD3 R9, P1, R16, UR6, RZ ;  /* 0x0000000610097c10 */ /* 0x000fca000ff3e0ff */
[----:B------:R-:W-:-:S04]  /*6900*/  IMAD.X R21, RZ, RZ, R17, P1 ;  /* 0x000000ffff157224 */ /* 0x000fc800008e0611 */
[----:B------:R-:W-:-:S04]  /*6910*/  IMAD.WIDE.U32 R6, R21, UR4, RZ ;  /* 0x0000000415067c25 */ /* 0x000fc8000f8e00ff */
[----:B------:R-:W-:-:S04]  /*6920*/  IMAD.WIDE.U32 R6, P1, R9, UR5, R6 ;  /* 0x0000000509067c25 */ /* 0x000fc8000f820006 */
[----:B------:R-:W-:-:S04]  /*6930*/  IMAD.WIDE.U32 R8, R9, UR4, RZ ;  /* 0x0000000409087c25 */ /* 0x000fc8000f8e00ff */
[----:B------:R-:W-:Y:S01]  /*6940*/  IMAD.X R5, RZ, RZ, RZ, P1 ;  /* 0x000000ffff057224 */ /* 0x000fe200008e06ff */
[----:B------:R-:W-:Y:S01]  /*6950*/  IADD3 RZ, P1, R9, R6, RZ ;  /* 0x0000000609ff7210 */ /* 0x000fe20007f3e0ff */
[----:B------:R-:W-:-:S04]  /*6960*/  IMAD.MOV.U32 R4, RZ, RZ, R7 ;  /* 0x000000ffff047224 */ /* 0x000fc800078e0007 */
[----:B------:R-:W-:-:S08]  /*6970*/  IMAD.WIDE.U32.X R4, R21, UR5, R4, P1 ;  /* 0x0000000515047c25 */ /* 0x000fd000088e0404 */
.L_x_139:
[--C-:B------:R-:W-:Y:S01]  /*6980*/  SHF.R.U64 R8, R4, UR7, R5.reuse ;  /* 0x0000000704087c19 */ /* 0x100fe20008001205 */
[----:B------:R-:W-:Y:S01]  /*6990*/  ULDC.64 UR4, c[0x0][0x620] ;  /* 0x0001880000047ab9 */ /* 0x000fe20000000a00 */
[----:B------:R-:W-:Y:S01]  /*69a0*/  SHF.R.U32.HI R4, RZ, UR7, R5 ;  /* 0x00000007ff047c19 */ /* 0x000fe20008011605 */
[----:B------:R-:W2:Y:S01]  /*69b0*/  LDC R24, c[0x0][0x144] ;  /* 0x00005100ff187b82 */ /* 0x000ea20000000800 */
[----:B------:R-:W-:Y:S01]  /*69c0*/  IADD3 R7, P1, RZ, -R8, RZ ;  /* 0x80000008ff077210 */ /* 0x000fe20007f3e0ff */
[----:B------:R-:W-:Y:S01]  /*69d0*/  ULDC.64 UR8, c[0x0][0x640] ;  /* 0x0001900000087ab9 */ /* 0x000fe20000000a00 */
[----:B0-----:R-:W-:Y:S01]  /*69e0*/  I2FP.F32.U32 R9, R15 ;  /* 0x0000000f00097245 */ /* 0x001fe20000201000 */
[----:B------:R-:W-:Y:S02]  /*69f0*/  ULDC UR6, c[0x0][0x608] ;  /* 0x0001820000067ab9 */ /* 0x000fe40000000800 */
[----:B------:R-:W-:Y:S01]  /*6a00*/  IMAD.X R4, RZ, RZ, ~R4, P1 ;  /* 0x000000ffff047224 */ /* 0x000fe200008e0e04 */
[----:B------:R-:W-:Y:S01]  /*6a10*/  ISETP.NE.U32.AND P1, PT, RZ, UR8, PT ;  /* 0x00000008ff007c0c */ /* 0x000fe2000bf25070 */
[----:B------:R-:W0:Y:S02]  /*6a20*/  LDC R21, c[0x0][0x148] ;  /* 0x00005200ff157b82 */ /* 0x000e240000000800 */
[----:B------:R-:W-:Y:S01]  /*6a30*/  IMAD R6, R4, UR4, RZ ;  /* 0x0000000404067c24 */ /* 0x000fe2000f8e02ff */
[----:B------:R-:W-:Y:S01]  /*6a40*/  ISETP.NE.AND.EX P1, PT, RZ, UR9, PT, P1 ;  /* 0x00000009ff007c0c */ /* 0x000fe2000bf25310 */
[----:B------:R-:W-:Y:S01]  /*6a50*/  IMAD.WIDE.U32 R4, R7, UR4, R16 ;  /* 0x0000000407047c25 */ /* 0x000fe2000f8e0010 */
[----:B------:R-:W-:-:S03]  /*6a60*/  ULDC UR4, c[0x0][0x150] ;  /* 0x0000540000047ab9 */ /* 0x000fc60000000800 */
[----:B------:R-:W-:Y:S02]  /*6a70*/  IMAD R7, R7, UR5, R6 ;  /* 0x0000000507077c24 */ /* 0x000fe4000f8e0206 */
[----:B------:R-:W-:Y:S01]  /*6a80*/  FMUL R6, R9, UR4 ;  /* 0x0000000409067c20 */ /* 0x000fe20008400000 */
[----:B------:R-:W-:Y:S01]  /*6a90*/  ULDC UR4, c[0x0][0x618] ;  /* 0x0001860000047ab9 */ /* 0x000fe20000000800 */
[----:B------:R-:W-:Y:S01]  /*6aa0*/  ULDC UR5, c[0x0][0x154] ;  /* 0x0000550000057ab9 */ /* 0x000fe20000000800 */
[----:B------:R-:W-:-:S03]  /*6ab0*/  IMAD.IADD R5, R5, 0x1, R7 ;  /* 0x0000000105057824 */ /* 0x000fc600078e0207 */
[----:B------:R-:W3:Y:S02]  /*6ac0*/  F2I.U32.TRUNC.NTZ R6, R6 ;  /* 0x0000000600067305 */ /* 0x000ee4000020f000 */
[----:B------:R-:W-:Y:S02]  /*6ad0*/  SHF.R.U64 R9, R4, UR4, R5 ;  /* 0x0000000404097c19 */ /* 0x000fe40008001205 */
[----:B-1----:R-:W-:-:S05]  /*6ae0*/  I2FP.F32.U32 R4, R14 ;  /* 0x0000000e00047245 */ /* 0x002fca0000201000 */
[----:B------:R-:W-:Y:S01]  /*6af0*/  FMUL R22, R4, UR5 ;  /* 0x0000000504167c20 */ /* 0x000fe20008400000 */
[----:B------:R-:W-:Y:S01]  /*6b00*/  SHF.R.U32.HI R4, RZ, UR4, R5 ;  /* 0x00000004ff047c19 */ /* 0x000fe20008011605 */
[----:B------:R-:W-:-:S03]  /*6b10*/  ULDC UR4, c[0x0][0x658] ;  /* 0x0001960000047ab9 */ /* 0x000fc60000000800 */
[--C-:B------:R-:W-:Y:S01]  /*6b20*/  SHF.R.U64 R20, R9, UR6, R4.reuse ;  /* 0x0000000609147c19 */ /* 0x100fe20008001204 */
[----:B------:R-:W1:Y:S01]  /*6b30*/  F2I.U32.TRUNC.NTZ R22, R22 ;  /* 0x0000001600167305 */ /* 0x000e62000020f000 */
[----:B------:R-:W-:Y:S01]  /*6b40*/  SHF.R.U32.HI R5, RZ, UR6, R4 ;  /* 0x00000006ff057c19 */ /* 0x000fe20008011604 */
[----:B---3--:R-:W-:-:S03]  /*6b50*/  IMAD.MOV R6, RZ, RZ, -R6 ;  /* 0x000000ffff067224 */ /* 0x008fc600078e0a06 */
[----:B------:R-:W-:Y:S01]  /*6b60*/  SHF.R.U64 R18, R20, UR4, R5 ;  /* 0x0000000414127c19 */ /* 0x000fe20008001205 */
[----:B--2---:R-:W-:Y:S01]  /*6b70*/  IMAD R15, R24, R6, R15 ;  /* 0x00000006180f7224 */ /* 0x004fe200078e020f */
[----:B------:R-:W-:-:S03]  /*6b80*/  SHF.R.U32.HI R23, RZ, UR4, R5 ;  /* 0x00000004ff177c19 */ /* 0x000fc60008011605 */
[----:B------:R-:W-:Y:S02]  /*6b90*/  IMAD.MOV.U32 R4, RZ, RZ, R18 ;  /* 0x000000ffff047224 */ /* 0x000fe400078e0012 */
[----:B------:R-:W-:Y:S01]  /*6ba0*/  IMAD.MOV.U32 R5, RZ, RZ, R23 ;  /* 0x000000ffff057224 */ /* 0x000fe200078e0017 */
[----:B-1----:R-:W-:Y:S06]  /*6bb0*/  @!P1 BRA `(.L_x_140) ;  /* 0x0000000000289947 */ /* 0x002fec0003800000 */
[----:B------:R-:W-:Y:S02]  /*6bc0*/  ULDC UR4, c[0x0][0x64c] ;  /* 0x0001930000047ab9 */ /* 0x000fe40000000800 */
[----:B------:R-:W-:-:S05]  /*6bd0*/  IADD3 R5, P1, R18, UR4, RZ ;  /* 0x0000000412057c10 */ /* 0x000fca000ff3e0ff */
[----:B------:R-:W-:-:S04]  /*6be0*/  IMAD.X R23, RZ, RZ, R23, P1 ;  /* 0x000000ffff177224 */ /* 0x000fc800008e0617 */
[----:B------:R-:W-:-:S04]  /*6bf0*/  IMAD.WIDE.U32 R6, R23, UR8, RZ ;  /* 0x0000000817067c25 */ /* 0x000fc8000f8e00ff */
[----:B------:R-:W-:-:S04]  /*6c00*/  IMAD.WIDE.U32 R6, P1, R5, UR9, R6 ;  /* 0x0000000905067c25 */ /* 0x000fc8000f820006 */
[----:B------:R-:W-:-:S04]  /*6c10*/  IMAD.WIDE.U32 R4, R5, UR8, RZ ;  /* 0x0000000805047c25 */ /* 0x000fc8000f8e00ff */
[----:B------:R-:W-:Y:S01]  /*6c20*/  IMAD.MOV.U32 R4, RZ, RZ, R7 ;  /* 0x000000ffff047224 */ /* 0x000fe200078e0007 */
[----:B------:R-:W-:Y:S01]  /*6c30*/  IADD3 RZ, P3, R5, R6, RZ ;  /* 0x0000000605ff7210 */ /* 0x000fe20007f7e0ff */
[----:B------:R-:W-:-:S04]  /*6c40*/  IMAD.X R5, RZ, RZ, RZ, P1 ;  /* 0x000000ffff057224 */ /* 0x000fc800008e06ff */
[----:B------:R-:W-:-:S08]  /*6c50*/  IMAD.WIDE.U32.X R4, R23, UR9, R4, P3 ;  /* 0x0000000917047c25 */ /* 0x000fd000098e0404 */
.L_x_140:
[----:B------:R-:W-:Y:S01]  /*6c60*/  ISETP.NE.AND P1, PT, R2, 0x1, PT ;  /* 0x000000010200780c */ /* 0x000fe20003f25270 */
[----:B------:R-:W-:Y:S01]  /*6c70*/  ULDC UR4, c[0x0][0x648] ;  /* 0x0001920000047ab9 */ /* 0x000fe20000000800 */
[----:B------:R-:W-:Y:S01]  /*6c80*/  LOP3.LUT R20, R20, UR17, RZ, 0xc0, !PT ;  /* 0x0000001114147c12 */ /* 0x000fe2000f8ec0ff */
[----:B------:R-:W-:Y:S01]  /*6c90*/  IMAD.MOV R22, RZ, RZ, -R22 ;  /* 0x000000ffff167224 */ /* 0x000fe200078e0a16 */
[----:B------:R-:W-:Y:S01]  /*6ca0*/  SHF.R.U64 R5, R4, UR4, R5 ;  /* 0x0000000404057c19 */ /* 0x000fe20008001205 */
[----:B------:R-:W-:Y:S01]  /*6cb0*/  ULDC UR4, c[0x0][0x638] ;  /* 0x00018e0000047ab9 */ /* 0x000fe20000000800 */
[----:B------:R-:W-:Y:S01]  /*6cc0*/  LOP3.LUT R9, R9, UR16, RZ, 0xc0, !PT ;  /* 0x0000001009097c12 */ /* 0x000fe2000f8ec0ff */
[----:B------:R-:W-:Y:S01]  /*6cd0*/  ULDC UR5, c[0x0][0x610] ;  /* 0x0001840000057ab9 */ /* 0x000fe20000000800 */
[----:B------:R-:W-:Y:S02]  /*6ce0*/  IMAD.MOV.U32 R4, RZ, RZ, 0x1 ;  /* 0x00000001ff047424 */ /* 0x000fe400078e00ff */
[----:B------:R-:W-:-:S02]  /*6cf0*/  IMAD.MOV R7, RZ, RZ, -R5 ;  /* 0x000000ffff077224 */ /* 0x000fc400078e0a05 */
[----:B------:R-:W-:Y:S02]  /*6d00*/  IMAD R20, R5, UR18, R20 ;  /* 0x0000001205147c24 */ /* 0x000fe4000f8e0214 */
[----:B0-----:R-:W-:Y:S02]  /*6d10*/  @P1 IMAD R15, R21, R22, R14 ;  /* 0x00000016150f1224 */ /* 0x001fe400078e020e */
[----:B------:R-:W-:Y:S01]  /*6d20*/  IMAD R18, R7, UR4, R18 ;  /* 0x0000000407127c24 */ /* 0x000fe2000f8e0212 */
[----:B------:R-:W-:Y:S01]  /*6d30*/  ULDC UR4, c[0x0][0x600] ;  /* 0x0001800000047ab9 */ /* 0x000fe20000000800 */
[----:B------:R-:W-:Y:S02]  /*6d40*/  IMAD R15, R20, UR5, R15 ;  /* 0x00000005140f7c24 */ /* 0x000fe4000f8e020f */
[----:B------:R-:W-:-:S05]  /*6d50*/  IMAD R18, R18, UR4, R9 ;  /* 0x0000000412127c24 */ /* 0x000fca000f8e0209 */
[----:B------:R-:W-:Y:S02]  /*6d60*/  SEL R9, R18, R15, !P1 ;  /* 0x0000000f12097207 */ /* 0x000fe40004800000 */
[----:B------:R-:W-:-:S07]  /*6d70*/  SEL R7, R15, R18, !P1 ;  /* 0x000000120f077207 */ /* 0x000fce0004800000 */
.L_x_138:
[----:B------:R-:W-:Y:S05]  /*6d80*/  BSYNC B1 ;  /* 0x0000000000017941 */ /* 0x000fea0003800000 */
.L_x_137:
[----:B------:R-:W-:-:S13]  /*6d90*/  LOP3.LUT P1, RZ, R4, 0xff, RZ, 0xc0, !PT ;  /* 0x000000ff04ff7812 */ /* 0x000fda000782c0ff */
[----:B------:R-:W-:Y:S05]  /*6da0*/  @P1 BRA `(.L_x_141) ;  /* 0xfffffff4004c1947 */ /* 0x000fea000383ffff */
[----:B------:R-:W-:Y:S05]  /*6db0*/  BSYNC B0 ;  /* 0x0000000000007941 */ /* 0x000fea0003800000 */
.L_x_129:
[----:B------:R-:W-:-:S03]  /*6dc0*/  UMOV UR4, 0xffffffff ;  /* 0xffffffff00047882 */ /* 0x000fc60000000000 */
[----:B------:R-:W-:Y:S05]  /*6dd0*/  BRA.DIV UR4, `(.L_x_142) ;  /* 0x0000001204c07947 */ /* 0x000fea000b800000 */
[----:B------:R-:W-:-:S13]  /*6de0*/  ELECT P6, URZ, PT ;  /* 0x00000000003f782f */ /* 0x000fda00038c0000 */
.L_x_182:
[----:B------:R-:W-:Y:S04]  /*6df0*/  BSSY B0, `(.L_x_143) ;  /* 0x0000115000007945 */ /* 0x000fe80003800000 */
[----:B------:R-:W-:Y:S05]  /*6e00*/  @!P6 BRA `(.L_x_144) ;  /* 0x00000010004ce947 */ /* 0x000fea0003800000 */
[----:B------:R-:W-:-:S04]  /*6e10*/  LOP3.LUT R19, R19, 0x2, RZ, 0xfc, !PT ;  /* 0x0000000213137812 */ /* 0x000fc800078efcff */
[----:B------:R-:W-:-:S13]  /*6e20*/  ISETP.NE.AND P0, PT, R19, 0x3, PT ;  /* 0x000000031300780c */ /* 0x000fda0003f05270 */
[----:B------:R-:W-:Y:S05]  /*6e30*/  @!P0 BRA `(.L_x_145) ;  /* 0x0000000000048947 */ /* 0x000fea0003800000 */
[----:B------:R-:W-:Y:S01]  /*6e40*/  BPT.TRAP 0x1 ;  /* 0x000000040000795c */ /* 0x000fe20000300000 */
.L_x_145:
[----:B------:R-:W0:Y:S01]  /*6e50*/  S2R R3, SR_CgaCtaId ;  /* 0x0000000000037919 */ /* 0x000e220000008800 */
[----:B------:R-:W-:-:S04]  /*6e60*/  MOV R2, 0x400 ;  /* 0x0000040000027802 */ /* 0x000fc80000000f00 */
[----:B0-----:R-:W-:Y:S02]  /*6e70*/  LEA R3, R3, R2, 0x18 ;  /* 0x0000000203037211 */ /* 0x001fe400078ec0ff */
[----:B------:R-:W-:-:S03]  /*6e80*/  SHF.L.U32 R2, R0, 0x1f, RZ ;  /* 0x0000001f00027819 */ /* 0x000fc600000006ff */
[----:B------:R-:W-:-:S04]  /*6e90*/  VIADD R3, R3, 0xf0 ;  /* 0x000000f003037836 */ /* 0x000fc80000000000 */
[C---:B------:R-:W-:Y:S02]  /*6ea0*/  IMAD R7, R12.reuse, 0x8, R3 ;  /* 0x000000080c077824 */ /* 0x040fe400078e0203 */
[----:B------:R-:W-:Y:S02]  /*6eb0*/  VIADD R12, R12, 0x1 ;  /* 0x000000010c0c7836 */ /* 0x000fe40000000000 */
[----:B------:R-:W0:Y:S03]  /*6ec0*/  SYNCS.PHASECHK.TRANS64.TRYWAIT P0, [R7+URZ], R2 ;  /* 0x00000002070075a7 */ /* 0x000e26000800017f */
[----:B------:R-:W-:-:S04]  /*6ed0*/  ISETP.NE.AND P1, PT, R12, 0x1e, PT ;  /* 0x0000001e0c00780c */ /* 0x000fc80003f25270 */
[----:B------:R-:W-:Y:S02]  /*6ee0*/  SEL R5, RZ, 0x1, P1 ;  /* 0x00000001ff057807 */ /* 0x000fe40000800000 */
[----:B------:R-:W-:Y:S02]  /*6ef0*/  SEL R12, R12, RZ, P1 ;  /* 0x000000ff0c0c7207 */ /* 0x000fe40000800000 */
[----:B------:R-:W-:-:S03]  /*6f00*/  LOP3.LUT R5, R0, R5, RZ, 0x3c, !PT ;  /* 0x0000000500057212 */ /* 0x000fc600078e3cff */
[----:B------:R-:W-:Y:S01]  /*6f10*/  IMAD R9, R12, 0x8, R3 ;  /* 0x000000080c097824 */ /* 0x000fe200078e0203 */
[----:B------:R-:W-:Y:S01]  /*6f20*/  SHF.L.U32 R4, R5, 0x1f, RZ ;  /* 0x0000001f05047819 */ /* 0x000fe200000006ff */
[----:B0-----:R-:W-:Y:S06]  /*6f30*/  @!P0 BRA `(.L_x_146) ;  /* 0x0000001000888947 */ /* 0x001fec0003800000 */
.L_x_183:
[----:B------:R-:W1:Y:S01]  /*6f40*/  SYNCS.PHASECHK.TRANS64.TRYWAIT P0, [R9+URZ], R4 ;  /* 0x00000004090075a7 */ /* 0x000e62000800017f */
[----:B------:R-:W-:-:S05]  /*6f50*/  VIADD R0, R12, 0x1 ;  /* 0x000000010c007836 */ /* 0x000fca0000000000 */
[----:B------:R-:W-:-:S04]  /*6f60*/  ISETP.NE.AND P1, PT, R0, 0x1e, PT ;  /* 0x0000001e0000780c */ /* 0x000fc80003f25270 */
[----:B0-----:R-:W-:Y:S02]  /*6f70*/  SEL R2, RZ, 0x1, P1 ;  /* 0x00000001ff027807 */ /* 0x001fe40000800000 */
[----:B------:R-:W-:Y:S02]  /*6f80*/  SEL R0, R0, RZ, P1 ;  /* 0x000000ff00007207 */ /* 0x000fe40000800000 */
[----:B------:R-:W-:-:S03]  /*6f90*/  LOP3.LUT R7, R5, R2, RZ, 0x3c, !PT ;  /* 0x0000000205077212 */ /* 0x000fc600078e3cff */
[----:B------:R-:W-:Y:S01]  /*6fa0*/  IMAD R6, R0, 0x8, R3 ;  /* 0x0000000800067824 */ /* 0x000fe200078e0203 */
[----:B------:R-:W-:Y:S01]  /*6fb0*/  SHF.L.U32 R5, R7, 0x1f, RZ ;  /* 0x0000001f07057819 */ /* 0x000fe200000006ff */
[----:B-1----:R-:W-:Y:S06]  /*6fc0*/  @!P0 BRA `(.L_x_147) ;  /* 0x0000001000788947 */ /* 0x002fec0003800000 */
.L_x_184:
[----:B------:R-:W1:Y:S01]  /*6fd0*/  SYNCS.PHASECHK.TRANS64.TRYWAIT P0, [R6+URZ], R5 ;  /* 0x00000005060075a7 */ /* 0x000e62000800017f */
[----:B------:R-:W-:-:S05]  /*6fe0*/  VIADD R0, R0, 0x1 ;  /* 0x0000000100007836 */ /* 0x000fca0000000000 */
[----:B------:R-:W-:-:S04]  /*6ff0*/  ISETP.NE.AND P1, PT, R0, 0x1e, PT ;  /* 0x0000001e0000780c */ /* 0x000fc80003f25270 */
[----:B------:R-:W-:Y:S02]  /*7000*/  SEL R2, RZ, 0x1, P1 ;  /* 0x00000001ff027807 */ /* 0x000fe40000800000 */
[----:B------:R-:W-:Y:S02]  /*7010*/  SEL R0, R0, RZ, P1 ;  /* 0x000000ff00007207 */ /* 0x000fe40000800000 */
[----:B------:R-:W-:-:S03]  /*7020*/  LOP3.LUT R7, R7, R2, RZ, 0x3c, !PT ;  /* 0x0000000207077212 */ /* 0x000fc600078e3cff */
[----:B0-----:R-:W-:Y:S01]  /*7030*/  IMAD R9, R0, 0x8, R3 ;  /* 0x0000000800097824 */ /* 0x001fe200078e0203 */
[----:B------:R-:W-:Y:S01]  /*7040*/  SHF.L.U32 R4, R7, 0x1f, RZ ;  /* 0x0000001f07047819 */ /* 0x000fe200000006ff */
[----:B-1----:R-:W-:Y:S06]  /*7050*/  @!P0 BRA `(.L_x_148) ;  /* 0x0000001000688947 */ /* 0x002fec0003800000 */
.L_x_185:
        /* <DEDUP_REMOVED lines=9> */
.L_x_186:
        /* <DEDUP_REMOVED lines=9> */
.L_x_187:
        /* <DEDUP_REMOVED lines=9> */
.L_x_188:
        /* <DEDUP_REMOVED lines=9> */
.L_x_189:
        /* <DEDUP_REMOVED lines=9> */
.L_x_190:
        /* <DEDUP_REMOVED lines=9> */
.L_x_191:
        /* <DEDUP_REMOVED lines=9> */
.L_x_192:
        /* <DEDUP_REMOVED lines=9> */
.L_x_193:
        /* <DEDUP_REMOVED lines=9> */
.L_x_194:
        /* <DEDUP_REMOVED lines=9> */
.L_x_195:
        /* <DEDUP_REMOVED lines=9> */
.L_x_196:
        /* <DEDUP_REMOVED lines=9> */
.L_x_197:
        /* <DEDUP_REMOVED lines=9> */
.L_x_198:
        /* <DEDUP_REMOVED lines=9> */
.L_x_199:
        /* <DEDUP_REMOVED lines=9> */
.L_x_200:
        /* <DEDUP_REMOVED lines=9> */
.L_x_201:
        /* <DEDUP_REMOVED lines=9> */
.L_x_202:
        /* <DEDUP_REMOVED lines=9> */
.L_x_203:
        /* <DEDUP_REMOVED lines=9> */
.L_x_204:
        /* <DEDUP_REMOVED lines=9> */
.L_x_205:
        /* <DEDUP_REMOVED lines=9> */
.L_x_206:
        /* <DEDUP_REMOVED lines=9> */
.L_x_207:
        /* <DEDUP_REMOVED lines=9> */
.L_x_208:
        /* <DEDUP_REMOVED lines=9> */
.L_x_209:
        /* <DEDUP_REMOVED lines=9> */
.L_x_210:
[----:B------:R-:W1:Y:S01]  /*7e70*/  SYNCS.PHASECHK.TRANS64.TRYWAIT P0, [R6+URZ], R5 ;  /* 0x00000005060075a7 */ /* 0x000e62000800017f */
[----:B------:R-:W-:-:S05]  /*7e80*/  VIADD R0, R0, 0x1 ;  /* 0x0000000100007836 */ /* 0x000fca0000000000 */
[----:B------:R-:W-:-:S04]  /*7e90*/  ISETP.NE.AND P1, PT, R0, 0x1e, PT ;  /* 0x0000001e0000780c */ /* 0x000fc80003f25270 */
[----:B------:R-:W-:Y:S02]  /*7ea0*/  SEL R2, RZ, 0x1, P1 ;  /* 0x00000001ff027807 */ /* 0x000fe40000800000 */
[----:B------:R-:W-:Y:S02]  /*7eb0*/  SEL R0, R0, RZ, P1 ;  /* 0x000000ff00007207 */ /* 0x000fe40000800000 */
[----:B------:R-:W-:Y:S01]  /*7ec0*/  LOP3.LUT R2, R7, R2, RZ, 0x3c, !PT ;  /* 0x0000000207027212 */ /* 0x000fe200078e3cff */
[----:B-1----:R-:W-:Y:S06]  /*7ed0*/  @!P0 BRA `(.L_x_174) ;  /* 0x0000000800d08947 */ /* 0x002fec0003800000 */
.L_x_211:
[----:B------:R-:W-:Y:S01]  /*7ee0*/  IMAD R3, R0, 0x8, R3 ;  /* 0x0000000800037824 */ /* 0x000fe200078e0203 */
[----:B------:R-:W-:-:S07]  /*7ef0*/  SHF.L.U32 R0, R2, 0x1f, RZ ;  /* 0x0000001f02007819 */ /* 0x000fce00000006ff */
.L_x_175:
[----:B--2---:R2:W3:Y:S02]  /*7f00*/  SYNCS.PHASECHK.TRANS64.TRYWAIT P0, [R3+URZ], R0 ;  /* 0x00000000030075a7 */ /* 0x0044e4000800017f */
[----:B---3--:R-:W-:Y:S05]  /*7f10*/  @!P0 NANOSLEEP.SYNCS 0x989680 ;  /* 0x009896800000895d */ /* 0x008fea0003900000 */
[----:B------:R-:W3:Y:S02]  /*7f20*/  @!P0 SYNCS.PHASECHK.TRANS64 P0, [R3+URZ], R0 ;  /* 0x00000000030085a7 */ /* 0x000ee4000800007f */
[----:B---3--:R-:W-:Y:S05]  /*7f30*/  @!P0 BRA `(.L_x_175) ;  /* 0xfffffffc00f08947 */ /* 0x008fea000383ffff */
.L_x_144:
[----:B------:R-:W-:Y:S05]  /*7f40*/  BSYNC B0 ;  /* 0x0000000000007941 */ /* 0x000fea0003800000 */
.L_x_143:
[----:B------:R-:W-:Y:S05]  /*7f50*/  EXIT ;  /* 0x000000000000794d */ /* 0x000fea0003800000 */
.L_x_18:
[----:B---3--:R3:W4:Y:S02]  /*7f60*/  SYNCS.PHASECHK.TRANS64.TRYWAIT P1, [R3+URZ], R0 ;  /* 0x00000000030075a7 */ /* 0x008724000802017f */
[----:B----4-:R-:W-:Y:S05]  /*7f70*/  @!P1 NANOSLEEP.SYNCS 0x989680 ;  /* 0x009896800000995d */ /* 0x010fea0003900000 */
[----:B------:R-:W4:Y:S02]  /*7f80*/  @!P1 SYNCS.PHASECHK.TRANS64 P1, [R3+URZ], R0 ;  /* 0x00000000030095a7 */ /* 0x000f24000802007f */
[----:B----4-:R-:W-:Y:S05]  /*7f90*/  @!P1 BRA `(.L_x_18) ;  /* 0xfffffffc00f09947 */ /* 0x010fea000383ffff */
[----:B------:R-:W-:Y:S05]  /*7fa0*/  BRA `(.L_x_17) ;  /* 0xffffff9400787947 */ /* 0x000fea000383ffff */
.L_x_23:
[----:B-1----:R-:W-:-:S04]  /*7fb0*/  IMAD.U32 R5, RZ, RZ, UR7 ;  /* 0x00000007ff057e24 */ /* 0x002fc8000f8e00ff */
[----:B------:R1:W2:Y:S03]  /*7fc0*/  SYNCS.PHASECHK.TRANS64.TRYWAIT P1, [R5+URZ], R4 ;  /* 0x00000004050075a7 */ /* 0x0002a6000802017f */
[----:B--2---:R-:W-:Y:S05]  /*7fd0*/  @!P1 NANOSLEEP.SYNCS 0x989680 ;  /* 0x009896800000995d */ /* 0x004fea0003900000 */
[----:B------:R-:W2:Y:S02]  /*7fe0*/  @!P1 SYNCS.PHASECHK.TRANS64 P1, [R5+URZ], R4 ;  /* 0x00000004050095a7 */ /* 0x000ea4000802007f */
[----:B--2---:R-:W-:Y:S05]  /*7ff0*/  @!P1 BRA `(.L_x_23) ;  /* 0xfffffffc00ec9947 */ /* 0x004fea000383ffff */
[----:B------:R-:W-:Y:S05]  /*8000*/  BRA `(.L_x_22) ;  /* 0xffffff9800687947 */ /* 0x000fea000383ffff */
.L_x_130:
[----:B------:R-:W-:Y:S01]  /*8010*/  BSSY B1, `(.L_x_176) ;  /* 0x0000006000017945 */ /* 0x000fe20003800000 */
[----:B------:R-:W-:-:S07]  /*8020*/  IMAD.MOV.U32 R15, RZ, RZ, -0x1 ;  /* 0xffffffffff0f7424 */ /* 0x000fce00078e00ff */
[----:B------:R-:W-:Y:S05]  /*8030*/  WARPSYNC.COLLECTIVE R15, `(.L_x_177) ;  /* 0x000000000f0c7348 */ /* 0x000fea0003c00000 */
[----:B------:R-:W-:Y:S02]  /*8040*/  ELECT P6, UR62, PT ;  /* 0x00000000003e782f */ /* 0x000fe400038c0000 */
[----:B------:R-:W-:Y:S01]  /*8050*/  MOV R14, UR62 ;  /* 0x0000003e000e7c02 */ /* 0x000fe20008000f00 */
[----:B------:R-:W-:Y:S10]  /*8060*/  ENDCOLLECTIVE ;  /* 0x000000000000791b */ /* 0x000ff40003800000 */
.L_x_177:
[----:B------:R-:W-:Y:S05]  /*8070*/  BSYNC B1 ;  /* 0x0000000000017941 */ /* 0x000fea0003800000 */
.L_x_176:
[----:B------:R-:W-:Y:S05]  /*8080*/  BRA `(.L_x_178) ;  /* 0xffffffe000a07947 */ /* 0x000fea000383ffff */
.L_x_133:
[----:B0-----:R0:W1:Y:S02]  /*8090*/  SYNCS.PHASECHK.TRANS64.TRYWAIT P1, [R14+URZ+0xf0], R7 ;  /* 0x0000f0070e0075a7 */ /* 0x001064000802017f */
[----:B-1----:R-:W-:Y:S05]  /*80a0*/  @!P1 NANOSLEEP.SYNCS 0x989680 ;  /* 0x009896800000995d */ /* 0x002fea0003900000 */
[----:B------:R-:W1:Y:S02]  /*80b0*/  @!P1 SYNCS.PHASECHK.TRANS64 P1, [R14+URZ+0xf0], R7 ;  /* 0x0000f0070e0095a7 */ /* 0x000e64000802007f */
[----:B-1----:R-:W-:Y:S05]  /*80c0*/  @!P1 BRA `(.L_x_133) ;  /* 0xfffffffc00f09947 */ /* 0x002fea000383ffff */
[----:B------:R-:W-:Y:S05]  /*80d0*/  BRA `(.L_x_179) ;  /* 0xffffffe000d47947 */ /* 0x000fea000383ffff */
.L_x_142:
[----:B------:R-:W-:Y:S01]  /*80e0*/  BSSY B0, `(.L_x_180) ;  /* 0x0000006000007945 */ /* 0x000fe20003800000 */
[----:B------:R-:W-:-:S07]  /*80f0*/  IMAD.MOV.U32 R15, RZ, RZ, -0x1 ;  /* 0xffffffffff0f7424 */ /* 0x000fce00078e00ff */
[----:B------:R-:W-:Y:S05]  /*8100*/  WARPSYNC.COLLECTIVE R15, `(.L_x_181) ;  /* 0x000000000f0c7348 */ /* 0x000fea0003c00000 */
[----:B------:R-:W-:Y:S02]  /*8110*/  ELECT P6, UR62, PT ;  /* 0x00000000003e782f */ /* 0x000fe400038c0000 */
[----:B------:R-:W-:Y:S01]  /*8120*/  MOV R14, UR62 ;  /* 0x0000003e000e7c02 */ /* 0x000fe20008000f00 */
[----:B------:R-:W-:Y:S10]  /*8130*/  ENDCOLLECTIVE ;  /* 0x000000000000791b */ /* 0x000ff40003800000 */
.L_x_181:
[----:B------:R-:W-:Y:S05]  /*8140*/  BSYNC B0 ;  /* 0x0000000000007941 */ /* 0x000fea0003800000 */
.L_x_180:
[----:B------:R-:W-:Y:S05]  /*8150*/  BRA `(.L_x_182) ;  /* 0xffffffec00247947 */ /* 0x000fea000383ffff */
.L_x_146:
[----:B0-----:R0:W1:Y:S02]  /*8160*/  SYNCS.PHASECHK.TRANS64.TRYWAIT P0, [R7+URZ], R2 ;  /* 0x00000002070075a7 */ /* 0x001064000800017f */
[----:B-1----:R-:W-:Y:S05]  /*8170*/  @!P0 NANOSLEEP.SYNCS 0x989680 ;  /* 0x009896800000895d */ /* 0x002fea0003900000 */
[----:B------:R-:W1:Y:S02]  /*8180*/  @!P0 SYNCS.PHASECHK.TRANS64 P0, [R7+URZ], R2 ;  /* 0x00000002070085a7 */ /* 0x000e64000800007f */
[----:B-1----:R-:W-:Y:S05]  /*8190*/  @!P0 BRA `(.L_x_146) ;  /* 0xfffffffc00f08947 */ /* 0x002fea000383ffff */
[----:B------:R-:W-:Y:S05]  /*81a0*/  BRA `(.L_x_183) ;  /* 0xffffffec00647947 */ /* 0x000fea000383ffff */
.L_x_147:
[----:B0-----:R0:W1:Y:S02]  /*81b0*/  SYNCS.PHASECHK.TRANS64.TRYWAIT P0, [R9+URZ], R4 ;  /* 0x00000004090075a7 */ /* 0x001064000800017f */
[----:B-1----:R-:W-:Y:S05]  /*81c0*/  @!P0 NANOSLEEP.SYNCS 0x989680 ;  /* 0x009896800000895d */ /* 0x002fea0003900000 */
[----:B------:R-:W1:Y:S02]  /*81d0*/  @!P0 SYNCS.PHASECHK.TRANS64 P0, [R9+URZ], R4 ;  /* 0x00000004090085a7 */ /* 0x000e64000800007f */
[----:B-1----:R-:W-:Y:S05]  /*81e0*/  @!P0 BRA `(.L_x_147) ;  /* 0xfffffffc00f08947 */ /* 0x002fea000383ffff */
[----:B------:R-:W-:Y:S05]  /*81f0*/  BRA `(.L_x_184) ;  /* 0xffffffec00747947 */ /* 0x000fea000383ffff */
.L_x_148:
[----:B0-----:R0:W1:Y:S02]  /*8200*/  SYNCS.PHASECHK.TRANS64.TRYWAIT P0, [R6+URZ], R5 ;  /* 0x00000005060075a7 */ /* 0x001064000800017f */
[----:B-1----:R-:W-:Y:S05]  /*8210*/  @!P0 NANOSLEEP.SYNCS 0x989680 ;  /* 0x009896800000895d */ /* 0x002fea0003900000 */
[----:B------:R-:W1:Y:S02]  /*8220*/  @!P0 SYNCS.PHASECHK.TRANS64 P0, [R6+URZ], R5 ;  /* 0x00000005060085a7 */ /* 0x000e64000800007f */
[----:B-1----:R-:W-:Y:S05]  /*8230*/  @!P0 BRA `(.L_x_148) ;  /* 0xfffffffc00f08947 */ /* 0x002fea000383ffff */
[----:B------:R-:W-:Y:S05]  /*8240*/  BRA `(.L_x_185) ;  /* 0xffffffec00847947 */ /* 0x000fea000383ffff */
.L_x_149:
[----:B0-----:R0:W1:Y:S02]  /*8250*/  SYNCS.PHASECHK.TRANS64.TRYWAIT P0, [R9+URZ], R4 ;  /* 0x00000004090075a7 */ /* 0x001064000800017f */
[----:B-1----:R-:W-:Y:S05]  /*8260*/  @!P0 NANOSLEEP.SYNCS 0x989680 ;  /* 0x009896800000895d */ /* 0x002fea0003900000 */
[----:B------:R-:W1:Y:S02]  /*8270*/  @!P0 SYNCS.PHASECHK.TRANS64 P0, [R9+URZ], R4 ;  /* 0x00000004090085a7 */ /* 0x000e64000800007f */
[----:B-1----:R-:W-:Y:S05]  /*8280*/  @!P0 BRA `(.L_x_149) ;  /* 0xfffffffc00f08947 */ /* 0x002fea000383ffff */
[----:B------:R-:W-:Y:S05]  /*8290*/  BRA `(.L_x_186) ;  /* 0xffffffec00947947 */ /* 0x000fea000383ffff */
.L_x_150:
[----:B0-----:R0:W1:Y:S02]  /*82a0*/  SYNCS.PHASECHK.TRANS64.TRYWAIT P0, [R6+URZ], R5 ;  /* 0x00000005060075a7 */ /* 0x001064000800017f */
[----:B-1----:R-:W-:Y:S05]  /*82b0*/  @!P0 NANOSLEEP.SYNCS 0x989680 ;  /* 0x009896800000895d */ /* 0x002fea0003900000 */
[----:B------:R-:W1:Y:S02]  /*82c0*/  @!P0 SYNCS.PHASECHK.TRANS64 P0, [R6+URZ], R5 ;  /* 0x00000005060085a7 */ /* 0x000e64000800007f */
[----:B-1----:R-:W-:Y:S05]  /*82d0*/  @!P0 BRA `(.L_x_150) ;  /* 0xfffffffc00f08947 */ /* 0x002fea000383ffff */
[----:B------:R-:W-:Y:S05]  /*82e0*/  BRA `(.L_x_187) ;  /* 0xffffffec00a47947 */ /* 0x000fea000383ffff */
.L_x_151:
[----:B0-----:R0:W1:Y:S02]  /*82f0*/  SYNCS.PHASECHK.TRANS64.TRYWAIT P0, [R9+URZ], R4 ;  /* 0x00000004090075a7 */ /* 0x001064000800017f */
[----:B-1----:R-:W-:Y:S05]  /*8300*/  @!P0 NANOSLEEP.SYNCS 0x989680 ;  /* 0x009896800000895d */ /* 0x002fea0003900000 */
[----:B------:R-:W1:Y:S02]  /*8310*/  @!P0 SYNCS.PHASECHK.TRANS64 P0, [R9+URZ], R4 ;  /* 0x00000004090085a7 */ /* 0x000e64000800007f */
[----:B-1----:R-:W-:Y:S05]  /*8320*/  @!P0 BRA `(.L_x_151) ;  /* 0xfffffffc00f08947 */ /* 0x002fea000383ffff */
[----:B------:R-:W-:Y:S05]  /*8330*/  BRA `(.L_x_188) ;  /* 0xffffffec00b47947 */ /* 0x000fea000383ffff */
.L_x_152:
[----:B0-----:R0:W1:Y:S02]  /*8340*/  SYNCS.PHASECHK.TRANS64.TRYWAIT P0, [R6+URZ], R5 ;  /* 0x00000005060075a7 */ /* 0x001064000800017f */
[----:B-1----:R-:W-:Y:S05]  /*8350*/  @!P0 NANOSLEEP.SYNCS 0x989680 ;  /* 0x009896800000895d */ /* 0x002fea0003900000 */
[----:B------:R-:W1:Y:S02]  /*8360*/  @!P0 SYNCS.PHASECHK.TRANS64 P0, [R6+URZ], R5 ;  /* 0x00000005060085a7 */ /* 0x000e64000800007f */
[----:B-1----:R-:W-:Y:S05]  /*8370*/  @!P0 BRA `(.L_x_152) ;  /* 0xfffffffc00f08947 */ /* 0x002fea000383ffff */
[----:B------:R-:W-:Y:S05]  /*8380*/  BRA `(.L_x_189) ;  /* 0xffffffec00c47947 */ /* 0x000fea000383ffff */
.L_x_153:
[----:B0-----:R0:W1:Y:S02]  /*8390*/  SYNCS.PHASECHK.TRANS64.TRYWAIT P0, [R9+URZ], R4 ;  /* 0x00000004090075a7 */ /* 0x001064000800017f */
[----:B-1----:R-:W-:Y:S05]  /*83a0*/  @!P0 NANOSLEEP.SYNCS 0x989680 ;  /* 0x009896800000895d */ /* 0x002fea0003900000 */
[----:B------:R-:W1:Y:S02]  /*83b0*/  @!P0 SYNCS.PHASECHK.TRANS64 P0, [R9+URZ], R4 ;  /* 0x00000004090085a7 */ /* 0x000e64000800007f */
[----:B-1----:R-:W-:Y:S05]  /*83c0*/  @!P0 BRA `(.L_x_153) ;  /* 0xfffffffc00f08947 */ /* 0x002fea000383ffff */
[----:B------:R-:W-:Y:S05]  /*83d0*/  BRA `(.L_x_190) ;  /* 0xffffffec00d47947 */ /* 0x000fea000383ffff */
.L_x_154:
[----:B0-----:R0:W1:Y:S02]  /*83e0*/  SYNCS.PHASECHK.TRANS64.TRYWAIT P0, [R6+URZ], R5 ;  /* 0x00000005060075a7 */ /* 0x001064000800017f */
[----:B-1----:R-:W-:Y:S05]  /*83f0*/  @!P0 NANOSLEEP.SYNCS 0x989680 ;  /* 0x009896800000895d */ /* 0x002fea0003900000 */
[----:B------:R-:W1:Y:S02]  /*8400*/  @!P0 SYNCS.PHASECHK.TRANS64 P0, [R6+URZ], R5 ;  /* 0x00000005060085a7 */ /* 0x000e64000800007f */
[----:B-1----:R-:W-:Y:S05]  /*8410*/  @!P0 BRA `(.L_x_154) ;  /* 0xfffffffc00f08947 */ /* 0x002fea000383ffff */
[----:B------:R-:W-:Y:S05]  /*8420*/  BRA `(.L_x_191) ;  /* 0xffffffec00e47947 */ /* 0x000fea000383ffff */
.L_x_155:
[----:B0-----:R0:W1:Y:S02]  /*8430*/  SYNCS.PHASECHK.TRANS64.TRYWAIT P0, [R9+URZ], R4 ;  /* 0x00000004090075a7 */ /* 0x001064000800017f */
[----:B-1----:R-:W-:Y:S05]  /*8440*/  @!P0 NANOSLEEP.SYNCS 0x989680 ;  /* 0x009896800000895d */ /* 0x002fea0003900000 */
[----:B------:R-:W1:Y:S02]  /*8450*/  @!P0 SYNCS.PHASECHK.TRANS64 P0, [R9+URZ], R4 ;  /* 0x00000004090085a7 */ /* 0x000e64000800007f */
[----:B-1----:R-:W-:Y:S05]  /*8460*/  @!P0 BRA `(.L_x_155) ;  /* 0xfffffffc00f08947 */ /* 0x002fea000383ffff */
[----:B------:R-:W-:Y:S05]  /*8470*/  BRA `(.L_x_192) ;  /* 0xffffffec00f47947 */ /* 0x000fea000383ffff */
.L_x_156:
[----:B0-----:R0:W1:Y:S02]  /*8480*/  SYNCS.PHASECHK.TRANS64.TRYWAIT P0, [R6+URZ], R5 ;  /* 0x00000005060075a7 */ /* 0x001064000800017f */
[----:B-1----:R-:W-:Y:S05]  /*8490*/  @!P0 NANOSLEEP.SYNCS 0x989680 ;  /* 0x009896800000895d */ /* 0x002fea0003900000 */
[----:B------:R-:W1:Y:S02]  /*84a0*/  @!P0 SYNCS.PHASECHK.TRANS64 P0, [R6+URZ], R5 ;  /* 0x00000005060085a7 */ /* 0x000e64000800007f */
[----:B-1----:R-:W-:Y:S05]  /*84b0*/  @!P0 BRA `(.L_x_156) ;  /* 0xfffffffc00f08947 */ /* 0x002fea000383ffff */
[----:B------:R-:W-:Y:S05]  /*84c0*/  BRA `(.L_x_193) ;  /* 0xfffffff000047947 */ /* 0x000fea000383ffff */
.L_x_157:
[----:B0-----:R0:W1:Y:S02]  /*84d0*/  SYNCS.PHASECHK.TRANS64.TRYWAIT P0, [R9+URZ], R4 ;  /* 0x00000004090075a7 */ /* 0x001064000800017f */
[----:B-1----:R-:W-:Y:S05]  /*84e0*/  @!P0 NANOSLEEP.SYNCS 0x989680 ;  /* 0x009896800000895d */ /* 0x002fea0003900000 */
[----:B------:R-:W1:Y:S02]  /*84f0*/  @!P0 SYNCS.PHASECHK.TRANS64 P0, [R9+URZ], R4 ;  /* 0x00000004090085a7 */ /* 0x000e64000800007f */
[----:B-1----:R-:W-:Y:S05]  /*8500*/  @!P0 BRA `(.L_x_157) ;  /* 0xfffffffc00f08947 */ /* 0x002fea000383ffff */
[----:B------:R-:W-:Y:S05]  /*8510*/  BRA `(.L_x_194) ;  /* 0xfffffff000147947 */ /* 0x000fea000383ffff */
.L_x_158:
[----:B0-----:R0:W1:Y:S02]  /*8520*/  SYNCS.PHASECHK.TRANS64.TRYWAIT P0, [R6+URZ], R5 ;  /* 0x00000005060075a7 */ /* 0x001064000800017f */
[----:B-1----:R-:W-:Y:S05]  /*8530*/  @!P0 NANOSLEEP.SYNCS 0x989680 ;  /* 0x009896800000895d */ /* 0x002fea0003900000 */
[----:B------:R-:W1:Y:S02]  /*8540*/  @!P0 SYNCS.PHASECHK.TRANS64 P0, [R6+URZ], R5 ;  /* 0x00000005060085a7 */ /* 0x000e64000800007f */
[----:B-1----:R-:W-:Y:S05]  /*8550*/  @!P0 BRA `(.L_x_158) ;  /* 0xfffffffc00f08947 */ /* 0x002fea000383ffff */
[----:B------:R-:W-:Y:S05]  /*8560*/  BRA `(.L_x_195) ;  /* 0xfffffff000247947 */ /* 0x000fea000383ffff */
.L_x_159:
[----:B0-----:R0:W1:Y:S02]  /*8570*/  SYNCS.PHASECHK.TRANS64.TRYWAIT P0, [R9+URZ], R4 ;  /* 0x00000004090075a7 */ /* 0x001064000800017f */
[----:B-1----:R-:W-:Y:S05]  /*8580*/  @!P0 NANOSLEEP.SYNCS 0x989680 ;  /* 0x009896800000895d */ /* 0x002fea0003900000 */
[----:B------:R-:W1:Y:S02]  /*8590*/  @!P0 SYNCS.PHASECHK.TRANS64 P0, [R9+URZ], R4 ;  /* 0x00000004090085a7 */ /* 0x000e64000800007f */
[----:B-1----:R-:W-:Y:S05]  /*85a0*/  @!P0 BRA `(.L_x_159) ;  /* 0xfffffffc00f08947 */ /* 0x002fea000383ffff */
[----:B------:R-:W-:Y:S05]  /*85b0*/  BRA `(.L_x_196) ;  /* 0xfffffff000347947 */ /* 0x000fea000383ffff */
.L_x_160:
[----:B0-----:R0:W1:Y:S02]  /*85c0*/  SYNCS.PHASECHK.TRANS64.TRYWAIT P0, [R6+URZ], R5 ;  /* 0x00000005060075a7 */ /* 0x001064000800017f */
[----:B-1----:R-:W-:Y:S05]  /*85d0*/  @!P0 NANOSLEEP.SYNCS 0x989680 ;  /* 0x009896800000895d */ /* 0x002fea0003900000 */
[----:B------:R-:W1:Y:S02]  /*85e0*/  @!P0 SYNCS.PHASECHK.TRANS64 P0, [R6+URZ], R5 ;  /* 0x00000005060085a7 */ /* 0x000e64000800007f */
[----:B-1----:R-:W-:Y:S05]  /*85f0*/  @!P0 BRA `(.L_x_160) ;  /* 0xfffffffc00f08947 */ /* 0x002fea000383ffff */
[----:B------:R-:W-:Y:S05]  /*8600*/  BRA `(.L_x_197) ;  /* 0xfffffff000447947 */ /* 0x000fea000383ffff */
.L_x_161:
[----:B0-----:R0:W1:Y:S02]  /*8610*/  SYNCS.PHASECHK.TRANS64.TRYWAIT P0, [R9+URZ], R4 ;  /* 0x00000004090075a7 */ /* 0x001064000800017f */
[----:B-1----:R-:W-:Y:S05]  /*8620*/  @!P0 NANOSLEEP.SYNCS 0x989680 ;  /* 0x009896800000895d */ /* 0x002fea0003900000 */
[----:B------:R-:W1:Y:S02]  /*8630*/  @!P0 SYNCS.PHASECHK.TRANS64 P0, [R9+URZ], R4 ;  /* 0x00000004090085a7 */ /* 0x000e64000800007f */
[----:B-1----:R-:W-:Y:S05]  /*8640*/  @!P0 BRA `(.L_x_161) ;  /* 0xfffffffc00f08947 */ /* 0x002fea000383ffff */
[----:B------:R-:W-:Y:S05]  /*8650*/  BRA `(.L_x_198) ;  /* 0xfffffff000547947 */ /* 0x000fea000383ffff */
.L_x_162:
[----:B0-----:R0:W1:Y:S02]  /*8660*/  SYNCS.PHASECHK.TRANS64.TRYWAIT P0, [R6+URZ], R5 ;  /* 0x00000005060075a7 */ /* 0x001064000800017f */
[----:B-1----:R-:W-:Y:S05]  /*8670*/  @!P0 NANOSLEEP.SYNCS 0x989680 ;  /* 0x009896800000895d */ /* 0x002fea0003900000 */
[----:B------:R-:W1:Y:S02]  /*8680*/  @!P0 SYNCS.PHASECHK.TRANS64 P0, [R6+URZ], R5 ;  /* 0x00000005060085a7 */ /* 0x000e64000800007f */
[----:B-1----:R-:W-:Y:S05]  /*8690*/  @!P0 BRA `(.L_x_162) ;  /* 0xfffffffc00f08947 */ /* 0x002fea000383ffff */
[----:B------:R-:W-:Y:S05]  /*86a0*/  BRA `(.L_x_199) ;  /* 0xfffffff000647947 */ /* 0x000fea000383ffff */
.L_x_163:
[----:B0-----:R0:W1:Y:S02]  /*86b0*/  SYNCS.PHASECHK.TRANS64.TRYWAIT P0, [R9+URZ], R4 ;  /* 0x00000004090075a7 */ /* 0x001064000800017f */
[----:B-1----:R-:W-:Y:S05]  /*86c0*/  @!P0 NANOSLEEP.SYNCS 0x989680 ;  /* 0x009896800000895d */ /* 0x002fea0003900000 */
[----:B------:R-:W1:Y:S02]  /*86d0*/  @!P0 SYNCS.PHASECHK.TRANS64 P0, [R9+URZ], R4 ;  /* 0x00000004090085a7 */ /* 0x000e64000800007f */
[----:B-1----:R-:W-:Y:S05]  /*86e0*/  @!P0 BRA `(.L_x_163) ;  /* 0xfffffffc00f08947 */ /* 0x002fea000383ffff */
[----:B------:R-:W-:Y:S05]  /*86f0*/  BRA `(.L_x_200) ;  /* 0xfffffff000747947 */ /* 0x000fea000383ffff */
.L_x_164:
[----:B0-----:R0:W1:Y:S02]  /*8700*/  SYNCS.PHASECHK.TRANS64.TRYWAIT P0, [R6+URZ], R5 ;  /* 0x00000005060075a7 */ /* 0x001064000800017f */
[----:B-1----:R-:W-:Y:S05]  /*8710*/  @!P0 NANOSLEEP.SYNCS 0x989680 ;  /* 0x009896800000895d */ /* 0x002fea0003900000 */
[----:B------:R-:W1:Y:S02]  /*8720*/  @!P0 SYNCS.PHASECHK.TRANS64 P0, [R6+URZ], R5 ;  /* 0x00000005060085a7 */ /* 0x000e64000800007f */
[----:B-1----:R-:W-:Y:S05]  /*8730*/  @!P0 BRA `(.L_x_164) ;  /* 0xfffffffc00f08947 */ /* 0x002fea000383ffff */
[----:B------:R-:W-:Y:S05]  /*8740*/  BRA `(.L_x_201) ;  /* 0xfffffff000847947 */ /* 0x000fea000383ffff */
.L_x_165:
[----:B0-----:R0:W1:Y:S02]  /*8750*/  SYNCS.PHASECHK.TRANS64.TRYWAIT P0, [R9+URZ], R4 ;  /* 0x00000004090075a7 */ /* 0x001064000800017f */
[----:B-1----:R-:W-:Y:S05]  /*8760*/  @!P0 NANOSLEEP.SYNCS 0x989680 ;  /* 0x009896800000895d */ /* 0x002fea0003900000 */
[----:B------:R-:W1:Y:S02]  /*8770*/  @!P0 SYNCS.PHASECHK.TRANS64 P0, [R9+URZ], R4 ;  /* 0x00000004090085a7 */ /* 0x000e64000800007f */
[----:B-1----:R-:W-:Y:S05]  /*8780*/  @!P0 BRA `(.L_x_165) ;  /* 0xfffffffc00f08947 */ /* 0x002fea000383ffff */
[----:B------:R-:W-:Y:S05]  /*8790*/  BRA `(.L_x_202) ;  /* 0xfffffff000947947 */ /* 0x000fea000383ffff */
.L_x_166:
[----:B0-----:R0:W1:Y:S02]  /*87a0*/  SYNCS.PHASECHK.TRANS64.TRYWAIT P0, [R6+URZ], R5 ;  /* 0x00000005060075a7 */ /* 0x001064000800017f */
[----:B-1----:R-:W-:Y:S05]  /*87b0*/  @!P0 NANOSLEEP.SYNCS 0x989680 ;  /* 0x009896800000895d */ /* 0x002fea0003900000 */
[----:B------:R-:W1:Y:S02]  /*87c0*/  @!P0 SYNCS.PHASECHK.TRANS64 P0, [R6+URZ], R5 ;  /* 0x00000005060085a7 */ /* 0x000e64000800007f */
[----:B-1----:R-:W-:Y:S05]  /*87d0*/  @!P0 BRA `(.L_x_166) ;  /* 0xfffffffc00f08947 */ /* 0x002fea000383ffff */
[----:B------:R-:W-:Y:S05]  /*87e0*/  BRA `(.L_x_203) ;  /* 0xfffffff000a47947 */ /* 0x000fea000383ffff */
.L_x_167:
[----:B0-----:R0:W1:Y:S02]  /*87f0*/  SYNCS.PHASECHK.TRANS64.TRYWAIT P0, [R9+URZ], R4 ;  /* 0x00000004090075a7 */ /* 0x001064000800017f */
[----:B-1----:R-:W-:Y:S05]  /*8800*/  @!P0 NANOSLEEP.SYNCS 0x989680 ;  /* 0x009896800000895d */ /* 0x002fea0003900000 */
[----:B------:R-:W1:Y:S02]  /*8810*/  @!P0 SYNCS.PHASECHK.TRANS64 P0, [R9+URZ], R4 ;  /* 0x00000004090085a7 */ /* 0x000e64000800007f */
[----:B-1----:R-:W-:Y:S05]  /*8820*/  @!P0 BRA `(.L_x_167) ;  /* 0xfffffffc00f08947 */ /* 0x002fea000383ffff */
[----:B------:R-:W-:Y:S05]  /*8830*/  BRA `(.L_x_204) ;  /* 0xfffffff000b47947 */ /* 0x000fea000383ffff */
.L_x_168:
[----:B0-----:R0:W1:Y:S02]  /*8840*/  SYNCS.PHASECHK.TRANS64.TRYWAIT P0, [R6+URZ], R5 ;  /* 0x00000005060075a7 */ /* 0x001064000800017f */
[----:B-1----:R-:W-:Y:S05]  /*8850*/  @!P0 NANOSLEEP.SYNCS 0x989680 ;  /* 0x009896800000895d */ /* 0x002fea0003900000 */
[----:B------:R-:W1:Y:S02]  /*8860*/  @!P0 SYNCS.PHASECHK.TRANS64 P0, [R6+URZ], R5 ;  /* 0x00000005060085a7 */ /* 0x000e64000800007f */
[----:B-1----:R-:W-:Y:S05]  /*8870*/  @!P0 BRA `(.L_x_168) ;  /* 0xfffffffc00f08947 */ /* 0x002fea000383ffff */
[----:B------:R-:W-:Y:S05]  /*8880*/  BRA `(.L_x_205) ;  /* 0xfffffff000c47947 */ /* 0x000fea000383ffff */
.L_x_169:
[----:B0-----:R0:W1:Y:S02]  /*8890*/  SYNCS.PHASECHK.TRANS64.TRYWAIT P0, [R9+URZ], R4 ;  /* 0x00000004090075a7 */ /* 0x001064000800017f */
[----:B-1----:R-:W-:Y:S05]  /*88a0*/  @!P0 NANOSLEEP.SYNCS 0x989680 ;  /* 0x009896800000895d */ /* 0x002fea0003900000 */
[----:B------:R-:W1:Y:S02]  /*88b0*/  @!P0 SYNCS.PHASECHK.TRANS64 P0, [R9+URZ], R4 ;  /* 0x00000004090085a7 */ /* 0x000e64000800007f */
[----:B-1----:R-:W-:Y:S05]  /*88c0*/  @!P0 BRA `(.L_x_169) ;  /* 0xfffffffc00f08947 */ /* 0x002fea000383ffff */
[----:B------:R-:W-:Y:S05]  /*88d0*/  BRA `(.L_x_206) ;  /* 0xfffffff000d47947 */ /* 0x000fea000383ffff */
.L_x_170:
[----:B0-----:R0:W1:Y:S02]  /*88e0*/  SYNCS.PHASECHK.TRANS64.TRYWAIT P0, [R6+URZ], R5 ;  /* 0x00000005060075a7 */ /* 0x001064000800017f */
[----:B-1----:R-:W-:Y:S05]  /*88f0*/  @!P0 NANOSLEEP.SYNCS 0x989680 ;  /* 0x009896800000895d */ /* 0x002fea0003900000 */
[----:B------:R-:W1:Y:S02]  /*8900*/  @!P0 SYNCS.PHASECHK.TRANS64 P0, [R6+URZ], R5 ;  /* 0x00000005060085a7 */ /* 0x000e64000800007f */
[----:B-1----:R-:W-:Y:S05]  /*8910*/  @!P0 BRA `(.L_x_170) ;  /* 0xfffffffc00f08947 */ /* 0x002fea000383ffff */
[----:B------:R-:W-:Y:S05]  /*8920*/  BRA `(.L_x_207) ;  /* 0xfffffff000e47947 */ /* 0x000fea000383ffff */
.L_x_171:
[----:B0-----:R0:W1:Y:S02]  /*8930*/  SYNCS.PHASECHK.TRANS64.TRYWAIT P0, [R9+URZ], R4 ;  /* 0x00000004090075a7 */ /* 0x001064000800017f */
[----:B-1----:R-:W-:Y:S05]  /*8940*/  @!P0 NANOSLEEP.SYNCS 0x989680 ;  /* 0x009896800000895d */ /* 0x002fea0003900000 */
[----:B------:R-:W1:Y:S02]  /*8950*/  @!P0 SYNCS.PHASECHK.TRANS64 P0, [R9+URZ], R4 ;  /* 0x00000004090085a7 */ /* 0x000e64000800007f */
[----:B-1----:R-:W-:Y:S05]  /*8960*/  @!P0 BRA `(.L_x_171) ;  /* 0xfffffffc00f08947 */ /* 0x002fea000383ffff */
[----:B------:R-:W-:Y:S05]  /*8970*/  BRA `(.L_x_208) ;  /* 0xfffffff000f47947 */ /* 0x000fea000383ffff */
.L_x_172:
[----:B0-----:R0:W1:Y:S02]  /*8980*/  SYNCS.PHASECHK.TRANS64.TRYWAIT P0, [R6+URZ], R5 ;  /* 0x00000005060075a7 */ /* 0x001064000800017f */
[----:B-1----:R-:W-:Y:S05]  /*8990*/  @!P0 NANOSLEEP.SYNCS 0x989680 ;  /* 0x009896800000895d */ /* 0x002fea0003900000 */
[----:B------:R-:W1:Y:S02]  /*89a0*/  @!P0 SYNCS.PHASECHK.TRANS64 P0, [R6+URZ], R5 ;  /* 0x00000005060085a7 */ /* 0x000e64000800007f */
[----:B-1----:R-:W-:Y:S05]  /*89b0*/  @!P0 BRA `(.L_x_172) ;  /* 0xfffffffc00f08947 */ /* 0x002fea000383ffff */
[----:B------:R-:W-:Y:S05]  /*89c0*/  BRA `(.L_x_209) ;  /* 0xfffffff400047947 */ /* 0x000fea000383ffff */
.L_x_173:
[----:B0-----:R0:W1:Y:S02]  /*89d0*/  SYNCS.PHASECHK.TRANS64.TRYWAIT P0, [R9+URZ], R4 ;  /* 0x00000004090075a7 */ /* 0x001064000800017f */
[----:B-1----:R-:W-:Y:S05]  /*89e0*/  @!P0 NANOSLEEP.SYNCS 0x989680 ;  /* 0x009896800000895d */ /* 0x002fea0003900000 */
[----:B------:R-:W1:Y:S02]  /*89f0*/  @!P0 SYNCS.PHASECHK.TRANS64 P0, [R9+URZ], R4 ;  /* 0x00000004090085a7 */ /* 0x000e64000800007f */
[----:B-1----:R-:W-:Y:S05]  /*8a00*/  @!P0 BRA `(.L_x_173) ;  /* 0xfffffffc00f08947 */ /* 0x002fea000383ffff */
[----:B------:R-:W-:Y:S05]  /*8a10*/  BRA `(.L_x_210) ;  /* 0xfffffff400147947 */ /* 0x000fea000383ffff */
.L_x_174:
[----:B-1----:R1:W2:Y:S02]  /*8a20*/  SYNCS.PHASECHK.TRANS64.TRYWAIT P0, [R6+URZ], R5 ;  /* 0x00000005060075a7 */ /* 0x0022a4000800017f */
[----:B--2---:R-:W-:Y:S05]  /*8a30*/  @!P0 NANOSLEEP.SYNCS 0x989680 ;  /* 0x009896800000895d */ /* 0x004fea0003900000 */
[----:B------:R-:W2:Y:S02]  /*8a40*/  @!P0 SYNCS.PHASECHK.TRANS64 P0, [R6+URZ], R5 ;  /* 0x00000005060085a7 */ /* 0x000ea4000800007f */
[----:B--2---:R-:W-:Y:S05]  /*8a50*/  @!P0 BRA `(.L_x_174) ;  /* 0xfffffffc00f08947 */ /* 0x004fea000383ffff */
[----:B------:R-:W-:Y:S05]  /*8a60*/  BRA `(.L_x_211) ;  /* 0xfffffff4001c7947 */ /* 0x000fea000383ffff */
.L_x_212:
[----:B------:R-:W-:-:S00]  /*8a70*/  BRA `(.L_x_212) ;  /* 0xfffffffc00fc7947 */ /* 0x000fc0000383ffff */
[----:B------:R-:W-:-:S00]  /*8a80*/  NOP ;  /* 0x0000000000007918 */ /* 0x000fc00000000000 */
[----:B------:R-:W-:-:S00]  /*8a90*/  NOP ;  /* 0x0000000000007918 */ /* 0x000fc00000000000 */
[----:B------:R-:W-:-:S00]  /*8aa0*/  NOP ;  /* 0x0000000000007918 */ /* 0x000fc00000000000 */
[----:B------:R-:W-:-:S00]  /*8ab0*/  NOP ;  /* 0x0000000000007918 */ /* 0x000fc00000000000 */
[----:B------:R-:W-:-:S00]  /*8ac0*/  NOP ;  /* 0x0000000000007918 */ /* 0x000fc00000000000 */
[----:B------:R-:W-:-:S00]  /*8ad0*/  NOP ;  /* 0x0000000000007918 */ /* 0x000fc00000000000 */
[----:B------:R-:W-:-:S00]  /*8ae0*/  NOP ;  /* 0x0000000000007918 */ /* 0x000fc00000000000 */
[----:B------:R-:W-:-:S00]  /*8af0*/  NOP ;  /* 0x0000000000007918 */ /* 0x000fc00000000000 */
.L_x_213:


//--------------------- .nv.global.init           --------------------------
	.section	.nv.global.init,"aw",@progbits
.nv.global.init:
	.type		$str$22,@object
	.size		$str$22,($str$23 - $str$22)
$str$22:
        /*0000*/ 	.byte	0x6b, 0x5f, 0x74, 0x69, 0x6c, 0x65, 0x5f, 0x63, 0x6f, 0x75, 0x6e, 0x74, 0x20, 0x3e, 0x3d, 0x20
        /*0010*/ 	.byte	0x31, 0x00
	.type		$str$23,@object
	.size		$str$23,(__unnamed_1 - $str$23)
$str$23:
        /*0012*/ 	.byte	0x2f, 0x74, 0x6d, 0x70, 0x2f, 0x63, 0x75, 0x74, 0x6c, 0x61, 0x73, 0x73, 0x5f, 0x73, 0x77, 0x65
        /*0022*/ 	.byte	0x65, 0x70, 0x5f, 0x73, 0x72, 0x63, 0x2f, 0x69, 0x6e, 0x63, 0x6c, 0x75, 0x64, 0x65, 0x2f, 0x63
        /*0032*/ 	.byte	0x75, 0x74, 0x6c, 0x61, 0x73, 0x73, 0x2f, 0x67, 0x65, 0x6d, 0x6d, 0x2f, 0x63, 0x6f, 0x6c, 0x6c
        /*0042*/ 	.byte	0x65, 0x63, 0x74, 0x69, 0x76, 0x65, 0x2f, 0x73, 0x6d, 0x39, 0x30, 0x5f, 0x6d, 0x6d, 0x61, 0x5f
        /*0052*/ 	.byte	0x74, 0x6d, 0x61, 0x5f, 0x67, 0x6d, 0x6d, 0x61, 0x5f, 0x73, 0x73, 0x5f, 0x77, 0x61, 0x72, 0x70
        /*0062*/ 	.byte	0x73, 0x70, 0x65, 0x63, 0x69, 0x61, 0x6c, 0x69, 0x7a, 0x65, 0x64, 0x2e, 0x68, 0x70, 0x70, 0x00
	.type		__unnamed_1,@object
	.size		__unnamed_1,(.L_0 - __unnamed_1)
__unnamed_1:
        /*0072*/ 	.byte	0x76, 0x6f, 0x69, 0x64, 0x20, 0x63, 0x75, 0x74, 0x6c, 0x61, 0x73, 0x73, 0x3a, 0x3a, 0x67, 0x65
        /* <DEDUP_REMOVED lines=180> */
        /*0bc2*/ 	.byte	0x74, 0x79, 0x5d, 0x00
.L_0:


//--------------------- .nv.shared._ZN7cutlass13device_kernelINS_4gemm6kernel13GemmUniversalIN4cute5tupleIJiiiiEEENS1_10collective13CollectiveMmaINS1_34MainloopSm90TmaGmmaWarpSpecializedILi30ENS5_IJNS4_1CILi1EEESB_SB_EEENS1_35KernelTmaWarpSpecializedCooperativeEEENS5_IJNSA_ILi192EEENSA_ILi48EEENSA_ILi16EEEEEENS_10bfloat16_tENS5_IJlSB_lEEESJ_SK_NS4_8TiledMMAINS4_8MMA_AtomIJNS4_4SM904GMMA27MMA_64x16x16_F32BF16BF16_SSILNSO_5MajorE0ELSQ_0ELNSO_7ScaleInE1ELSR_1EEEEEENS4_6LayoutINS5_IJNSA_ILi2EEESB_SB_EEENS5_IJSB_NSA_ILi0EEESX_EEEEENS5_IJNS4_10UnderscoreES10_S10_EEEEENS4_13SM90_TMA_LOADENS4_14ComposedLayoutINS4_7SwizzleILi1ELi4ELi3EEENS4_18smem_ptr_flag_bitsILi16EEENSU_INS5_IJNSA_ILi8EEESH_EEENS5_IJSH_SB_EEEEEEEvNS4_8identityES13_S1D_vS1E_EENS_8epilogue10collective6detail29Sm90TmaWarpSpecializedAdapterINS1H_15DefaultEpilogueISJ_SK_SK_NS1G_6thread17LinearCombinationISJ_Li1EffLNS1L_9ScaleType4KindE0ELNS_15FloatRoundStyleE2ESJ_EENS1_15EpilogueDefaultEEEEEvvEEEEvNT_6ParamsE --------------------------
	.section	.nv.shared._ZN7cutlass13device_kernelINS_4gemm6kernel13GemmUniversalIN4cute5tupleIJiiiiEEENS1_10collective13CollectiveMmaINS1_34MainloopSm90TmaGmmaWarpSpecializedILi30ENS5_IJNS4_1CILi1EEESB_SB_EEENS1_35KernelTmaWarpSpecializedCooperativeEEENS5_IJNSA_ILi192EEENSA_ILi48EEENSA_ILi16EEEEEENS_10bfloat16_tENS5_IJlSB_lEEESJ_SK_NS4_8TiledMMAINS4_8MMA_AtomIJNS4_4SM904GMMA27MMA_64x16x16_F32BF16BF16_SSILNSO_5MajorE0ELSQ_0ELNSO_7ScaleInE1ELSR_1EEEEEENS4_6LayoutINS5_IJNSA_ILi2EEESB_SB_EEENS5_IJSB_NSA_ILi0EEESX_EEEEENS5_IJNS4_10UnderscoreES10_S10_EEEEENS4_13SM90_TMA_LOADENS4_14ComposedLayoutINS4_7SwizzleILi1ELi4ELi3EEENS4_18smem_ptr_flag_bitsILi16EEENSU_INS5_IJNSA_ILi8EEESH_EEENS5_IJSH_SB_EEEEEEEvNS4_8identityES13_S1D_vS1E_EENS_8epilogue10collective6detail29Sm90TmaWarpSpecializedAdapterINS1H_15DefaultEpilogueISJ_SK_SK_NS1G_6thread17LinearCombinationISJ_Li1EffLNS1L_9ScaleType4KindE0ELNS_15FloatRoundStyleE2ESJ_EENS1_15EpilogueDefaultEEEEEvvEEEEvNT_6ParamsE,"aw",@nobits
	.sectionflags	@""
	.align	16
	.zero		1024


//--------------------- .nv.shared.reserved.0     --------------------------
	.section	.nv.shared.reserved.0,"aw",@nobits
	.weak		__nv_reservedSMEM_offset_0_alias
	.size		__nv_reservedSMEM_offset_0_alias, 0, 0
	.other		__nv_reservedSMEM_offset_0_alias,@"STO_CUDA_RESERVED_SHARED STV_DEFAULT"
__nv_reservedSMEM_offset_0_alias:
	.zero		0


//--------------------- .nv.global                --------------------------
	.section	.nv.global,"aw",@nobits
.nv.global:
	.type		_ZN40_INTERNAL_a9d27bfb_4_k_cu_a1b63e8b_118614cute1_E,@object
	.size		_ZN40_INTERNAL_a9d27bfb_4_k_cu_a1b63e8b_118614cute1_E,(_ZN40_INTERNAL_a9d27bfb_4_k_cu_a1b63e8b_118614cuda3std3__45__cpo6cbeginE - _ZN40_INTERNAL_a9d27bfb_4_k_cu_a1b63e8b_118614cute1_E)
_ZN40_INTERNAL_a9d27bfb_4_k_cu_a1b63e8b_118614cute1_E:
	.zero		1
	.type		_ZN40_INTERNAL_a9d27bfb_4_k_cu_a1b63e8b_118614cuda3std3__45__cpo6cbeginE,@object
	.size		_ZN40_INTERNAL_a9d27bfb_4_k_cu_a1b63e8b_118614cuda3std3__45__cpo6cbeginE,(_ZN40_INTERNAL_a9d27bfb_4_k_cu_a1b63e8b_118614cuda3std3__48in_placeE - _ZN40_INTERNAL_a9d27bfb_4_k_cu_a1b63e8b_118614cuda3std3__45__cpo6cbeginE)
_ZN40_INTERNAL_a9d27bfb_4_k_cu_a1b63e8b_118614cuda3std3__45__cpo6cbeginE:
	.zero		1
	.type		_ZN40_INTERNAL_a9d27bfb_4_k_cu_a1b63e8b_118614cuda3std3__48in_placeE,@object
	.size		_ZN40_INTERNAL_a9d27bfb_4_k_cu_a1b63e8b_118614cuda3std3__48in_placeE,(_ZN40_INTERNAL_a9d27bfb_4_k_cu_a1b63e8b_118614cuda3std6ranges3__45__cpo9iter_moveE - _ZN40_INTERNAL_a9d27bfb_4_k_cu_a1b63e8b_118614cuda3std3__48in_placeE)
_ZN40_INTERNAL_a9d27bfb_4_k_cu_a1b63e8b_118614cuda3std3__48in_placeE:
	.zero		1
	.type		_ZN40_INTERNAL_a9d27bfb_4_k_cu_a1b63e8b_118614cuda3std6ranges3__45__cpo9iter_moveE,@object
	.size		_ZN40_INTERNAL_a9d27bfb_4_k_cu_a1b63e8b_118614cuda3std6ranges3__45__cpo9iter_moveE,(_ZN40_INTERNAL_a9d27bfb_4_k_cu_a1b63e8b_118614cuda3std3__45__cpo5beginE - _ZN40_INTERNAL_a9d27bfb_4_k_cu_a1b63e8b_118614cuda3std6ranges3__45__cpo9iter_moveE)
_ZN40_INTERNAL_a9d27bfb_4_k_cu_a1b63e8b_118614cuda3std6ranges3__45__cpo9iter_moveE:
	.zero		1
	.type		_ZN40_INTERNAL_a9d27bfb_4_k_cu_a1b63e8b_118614cuda3std3__45__cpo5beginE,@object
	.size		_ZN40_INTERNAL_a9d27bfb_4_k_cu_a1b63e8b_118614cuda3std3__45__cpo5beginE,(_ZN40_INTERNAL_a9d27bfb_4_k_cu_a1b63e8b_118614cuda3std3__442_GLOBAL__N__a9d27bfb_4_k_cu_a1b63e8b_118616ignoreE - _ZN40_INTERNAL_a9d27bfb_4_k_cu_a1b63e8b_118614cuda3std3__45__cpo5beginE)
_ZN40_INTERNAL_a9d27bfb_4_k_cu_a1b63e8b_118614cuda3std3__45__cpo5beginE:
	.zero		1
	.type		_ZN40_INTERNAL_a9d27bfb_4_k_cu_a1b63e8b_118614cuda3std3__442_GLOBAL__N__a9d27bfb_4_k_cu_a1b63e8b_118616ignoreE,@object
	.size		_ZN40_INTERNAL_a9d27bfb_4_k_cu_a1b63e8b_118614cuda3std3__442_GLOBAL__N__a9d27bfb_4_k_cu_a1b63e8b_118616ignoreE,(_ZN40_INTERNAL_a9d27bfb_4_k_cu_a1b63e8b_118614cute7productE - _ZN40_INTERNAL_a9d27bfb_4_k_cu_a1b63e8b_118614cuda3std3__442_GLOBAL__N__a9d27bfb_4_k_cu_a1b63e8b_118616ignoreE)
_ZN40_INTERNAL_a9d27bfb_4_k_cu_a1b63e8b_118614cuda3std3__442_GLOBAL__N__a9d27bfb_4_k_cu_a1b63e8b_118616ignoreE:
	.zero		1
	.type		_ZN40_INTERNAL_a9d27bfb_4_k_cu_a1b63e8b_118614cute7productE,@object
	.size		_ZN40_INTERNAL_a9d27bfb_4_k_cu_a1b63e8b_118614cute7productE,(_ZN40_INTERNAL_a9d27bfb_4_k_cu_a1b63e8b_118614cuda3std3__45__cpo3endE - _ZN40_INTERNAL_a9d27bfb_4_k_cu_a1b63e8b_118614cute7productE)
_ZN40_INTERNAL_a9d27bfb_4_k_cu_a1b63e8b_118614cute7productE:
	.zero		1
	.type		_ZN40_INTERNAL_a9d27bfb_4_k_cu_a1b63e8b_118614cuda3std3__45__cpo3endE,@object
	.size		_ZN40_INTERNAL_a9d27bfb_4_k_cu_a1b63e8b_118614cuda3std3__45__cpo3endE,(_ZN40_INTERNAL_a9d27bfb_4_k_cu_a1b63e8b_118614cuda3std3__419piecewise_constructE - _ZN40_INTERNAL_a9d27bfb_4_k_cu_a1b63e8b_118614cuda3std3__45__cpo3endE)
_ZN40_INTERNAL_a9d27bfb_4_k_cu_a1b63e8b_118614cuda3std3__45__cpo3endE:
	.zero		1
	.type		_ZN40_INTERNAL_a9d27bfb_4_k_cu_a1b63e8b_118614cuda3std3__419piecewise_constructE,@object
	.size		_ZN40_INTERNAL_a9d27bfb_4_k_cu_a1b63e8b_118614cuda3std3__419piecewise_constructE,(_ZN40_INTERNAL_a9d27bfb_4_k_cu_a1b63e8b_118614cuda3std3__45__cpo4cendE - _ZN40_INTERNAL_a9d27bfb_4_k_cu_a1b63e8b_118614cuda3std3__419piecewise_constructE)
_ZN40_INTERNAL_a9d27bfb_4_k_cu_a1b63e8b_118614cuda3std3__419piecewise_constructE:
	.zero		1
	.type		_ZN40_INTERNAL_a9d27bfb_4_k_cu_a1b63e8b_118614cuda3std3__45__cpo4cendE,@object
	.size		_ZN40_INTERNAL_a9d27bfb_4_k_cu_a1b63e8b_118614cuda3std3__45__cpo4cendE,(_ZN40_INTERNAL_a9d27bfb_4_k_cu_a1b63e8b_118614cuda3std6ranges3__45__cpo4swapE - _ZN40_INTERNAL_a9d27bfb_4_k_cu_a1b63e8b_118614cuda3std3__45__cpo4cendE)
_ZN40_INTERNAL_a9d27bfb_4_k_cu_a1b63e8b_118614cuda3std3__45__cpo4cendE:
	.zero		1
	.type		_ZN40_INTERNAL_a9d27bfb_4_k_cu_a1b63e8b_118614cuda3std6ranges3__45__cpo4swapE,@object
	.size		_ZN40_INTERNAL_a9d27bfb_4_k_cu_a1b63e8b_118614cuda3std6ranges3__45__cpo4swapE,(.L_8 - _ZN40_INTERNAL_a9d27bfb_4_k_cu_a1b63e8b_118614cuda3std6ranges3__45__cpo4swapE)
_ZN40_INTERNAL_a9d27bfb_4_k_cu_a1b63e8b_118614cuda3std6ranges3__45__cpo4swapE:
	.zero		1
.L_8:


//--------------------- .nv.constant0._ZN7cutlass13device_kernelINS_4gemm6kernel13GemmUniversalIN4cute5tupleIJiiiiEEENS1_10collective13CollectiveMmaINS1_34MainloopSm90TmaGmmaWarpSpecializedILi30ENS5_IJNS4_1CILi1EEESB_SB_EEENS1_35KernelTmaWarpSpecializedCooperativeEEENS5_IJNSA_ILi192EEENSA_ILi48EEENSA_ILi16EEEEEENS_10bfloat16_tENS5_IJlSB_lEEESJ_SK_NS4_8TiledMMAINS4_8MMA_AtomIJNS4_4SM904GMMA27MMA_64x16x16_F32BF16BF16_SSILNSO_5MajorE0ELSQ_0ELNSO_7ScaleInE1ELSR_1EEEEEENS4_6LayoutINS5_IJNSA_ILi2EEESB_SB_EEENS5_IJSB_NSA_ILi0EEESX_EEEEENS5_IJNS4_10UnderscoreES10_S10_EEEEENS4_13SM90_TMA_LOADENS4_14ComposedLayoutINS4_7SwizzleILi1ELi4ELi3EEENS4_18smem_ptr_flag_bitsILi16EEENSU_INS5_IJNSA_ILi8EEESH_EEENS5_IJSH_SB_EEEEEEEvNS4_8identityES13_S1D_vS1E_EENS_8epilogue10collective6detail29Sm90TmaWarpSpecializedAdapterINS1H_15DefaultEpilogueISJ_SK_SK_NS1G_6thread17LinearCombinationISJ_Li1EffLNS1L_9ScaleType4KindE0ELNS_15FloatRoundStyleE2ESJ_EENS1_15EpilogueDefaultEEEEEvvEEEEvNT_6ParamsE --------------------------
	.section	.nv.constant0._ZN7cutlass13device_kernelINS_4gemm6kernel13GemmUniversalIN4cute5tupleIJiiiiEEENS1_10collective13CollectiveMmaINS1_34MainloopSm90TmaGmmaWarpSpecializedILi30ENS5_IJNS4_1CILi1EEESB_SB_EEENS1_35KernelTmaWarpSpecializedCooperativeEEENS5_IJNSA_ILi192EEENSA_ILi48EEENSA_ILi16EEEEEENS_10bfloat16_tENS5_IJlSB_lEEESJ_SK_NS4_8TiledMMAINS4_8MMA_AtomIJNS4_4SM904GMMA27MMA_64x16x16_F32BF16BF16_SSILNSO_5MajorE0ELSQ_0ELNSO_7ScaleInE1ELSR_1EEEEEENS4_6LayoutINS5_IJNSA_ILi2EEESB_SB_EEENS5_IJSB_NSA_ILi0EEESX_EEEEENS5_IJNS4_10UnderscoreES10_S10_EEEEENS4_13SM90_TMA_LOADENS4_14ComposedLayoutINS4_7SwizzleILi1ELi4ELi3EEENS4_18smem_ptr_flag_bitsILi16EEENSU_INS5_IJNSA_ILi8EEESH_EEENS5_IJSH_SB_EEEEEEEvNS4_8identityES13_S1D_vS1E_EENS_8epilogue10collective6detail29Sm90TmaWarpSpecializedAdapterINS1H_15DefaultEpilogueISJ_SK_SK_NS1G_6thread17LinearCombinationISJ_Li1EffLNS1L_9ScaleType4KindE0ELNS_15FloatRoundStyleE2ESJ_EENS1_15EpilogueDefaultEEEEEvvEEEEvNT_6ParamsE,"a",@progbits
	.sectionflags	@""
	.align	4
.nv.constant0._ZN7cutlass13device_kernelINS_4gemm6kernel13GemmUniversalIN4cute5tupleIJiiiiEEENS1_10collective13CollectiveMmaINS1_34MainloopSm90TmaGmmaWarpSpecializedILi30ENS5_IJNS4_1CILi1EEESB_SB_EEENS1_35KernelTmaWarpSpecializedCooperativeEEENS5_IJNSA_ILi192EEENSA_ILi48EEENSA_ILi16EEEEEENS_10bfloat16_tENS5_IJlSB_lEEESJ_SK_NS4_8TiledMMAINS4_8MMA_AtomIJNS4_4SM904GMMA27MMA_64x16x16_F32BF16BF16_SSILNSO_5MajorE0ELSQ_0ELNSO_7ScaleInE1ELSR_1EEEEEENS4_6LayoutINS5_IJNSA_ILi2EEESB_SB_EEENS5_IJSB_NSA_ILi0EEESX_EEEEENS5_IJNS4_10UnderscoreES10_S10_EEEEENS4_13SM90_TMA_LOADENS4_14ComposedLayoutINS4_7SwizzleILi1ELi4ELi3EEENS4_18smem_ptr_flag_bitsILi16EEENSU_INS5_IJNSA_ILi8EEESH_EEENS5_IJSH_SB_EEEEEEEvNS4_8identityES13_S1D_vS1E_EENS_8epilogue10collective6detail29Sm90TmaWarpSpecializedAdapterINS1H_15DefaultEpilogueISJ_SK_SK_NS1G_6thread17LinearCombinationISJ_Li1EffLNS1L_9ScaleType4KindE0ELNS_15FloatRoundStyleE2ESJ_EENS1_15EpilogueDefaultEEEEEvvEEEEvNT_6ParamsE:
	.zero		1664


//--------------------- SYMBOLS --------------------------

	.type		.nv.reservedSmem.offset0,@object
	.size		.nv.reservedSmem.offset0,0x4
	.type		__assertfail,@function
